	.target	sm_90a

	.elftype	@"ET_EXEC"


//--------------------- .note.nv.tkinfo           --------------------------
	.section	.note.nv.tkinfo,"",@"SHT_NOTE"
	.sectionflags	@"SHF_NOTE_NV_TKINFO"
	.tkinfo
        /*0018*/ 	.word	0x00000002
        /*0030*/ 	.string	""
        /*0030*/ 	.string	"ptxas"
        /*0030*/ 	.string	"Cuda compilation tools, release 13.0, V13.0.88"
        /*0030*/ 	.string	"Build cuda_13.0.r13.0/compiler.36424714_0"
        /*0030*/ 	.string	"-arch sm_90a -m 64 "



//--------------------- .note.nv.cuinfo           --------------------------
	.section	.note.nv.cuinfo,"",@"SHT_NOTE"
	.sectionflags	@"SHF_NOTE_NV_CUINFO"
        /*0018*/ 	.short	0x0002
        /*001a*/ 	.short	0x005a
        /*001c*/ 	.short	0x0082
	.zero		2


//--------------------- .nv.info                  --------------------------
	.section	.nv.info,"",@"SHT_CUDA_INFO"
	.align	4


	//----- nvinfo : EIATTR_REGCOUNT
	.align		4
        /*0000*/ 	.byte	0x04, 0x2f
        /*0002*/ 	.short	(.L_15 - .L_14)
	.align		4
.L_14:
        /*0004*/ 	.word	index@(_ZN7cutlass13device_kernelINS_4gemm6kernel13GemmUniversalIN4cute5tupleIJiiiiEEENS1_10collective13CollectiveMmaINS1_34MainloopSm90TmaGmmaWarpSpecializedILi3ENS5_IJNS4_1CILi1EEESB_SB_EEENS1_35KernelTmaWarpSpecializedCooperativeEEENS5_IJNSA_ILi256EEESF_NSA_ILi32EEEEEENS_6half_tENS5_IJlSB_lEEESI_SJ_NS4_8TiledMMAINS4_8MMA_AtomIJNS4_4SM904GMMA26MMA_64x256x16_F32F16F16_SSILNSN_5MajorE0ELSP_0ELNSN_7ScaleInE1ELSQ_1EEEEEENS4_6LayoutINS5_IJNSA_ILi2EEESB_SB_EEENS5_IJSB_NSA_ILi0EEESW_EEEEENS5_IJNS4_10UnderscoreESZ_SZ_EEEEENS4_13SM90_TMA_LOADENS4_14ComposedLayoutINS4_7SwizzleILi2ELi4ELi3EEENS4_18smem_ptr_flag_bitsILi16EEENST_INS5_IJNSA_ILi8EEESG_EEENS5_IJSG_SB_EEEEEEEvNS4_8identityES12_S1C_vS1D_EENS_8epilogue10collective6detail29Sm90TmaWarpSpecializedAdapterINS1G_15DefaultEpilogueISI_SJ_SJ_NS1F_6thread17LinearCombinationISI_Li1EffLNS1K_9ScaleType4KindE0ELNS_15FloatRoundStyleE2ESI_EENS1_15EpilogueDefaultEEEEEvvEEEEvNT_6ParamsE)
        /*0008*/ 	.word	0x000000a8


	//----- nvinfo : EIATTR_FRAME_SIZE
	.align		4
.L_15:
        /*000c*/ 	.byte	0x04, 0x11
        /*000e*/ 	.short	(.L_17 - .L_16)
	.align		4
.L_16:
        /*0010*/ 	.word	index@(_ZN7cutlass13device_kernelINS_4gemm6kernel13GemmUniversalIN4cute5tupleIJiiiiEEENS1_10collective13CollectiveMmaINS1_34MainloopSm90TmaGmmaWarpSpecializedILi3ENS5_IJNS4_1CILi1EEESB_SB_EEENS1_35KernelTmaWarpSpecializedCooperativeEEENS5_IJNSA_ILi256EEESF_NSA_ILi32EEEEEENS_6half_tENS5_IJlSB_lEEESI_SJ_NS4_8TiledMMAINS4_8MMA_AtomIJNS4_4SM904GMMA26MMA_64x256x16_F32F16F16_SSILNSN_5MajorE0ELSP_0ELNSN_7ScaleInE1ELSQ_1EEEEEENS4_6LayoutINS5_IJNSA_ILi2EEESB_SB_EEENS5_IJSB_NSA_ILi0EEESW_EEEEENS5_IJNS4_10UnderscoreESZ_SZ_EEEEENS4_13SM90_TMA_LOADENS4_14ComposedLayoutINS4_7SwizzleILi2ELi4ELi3EEENS4_18smem_ptr_flag_bitsILi16EEENST_INS5_IJNSA_ILi8EEESG_EEENS5_IJSG_SB_EEEEEEEvNS4_8identityES12_S1C_vS1D_EENS_8epilogue10collective6detail29Sm90TmaWarpSpecializedAdapterINS1G_15DefaultEpilogueISI_SJ_SJ_NS1F_6thread17LinearCombinationISI_Li1EffLNS1K_9ScaleType4KindE0ELNS_15FloatRoundStyleE2ESI_EENS1_15EpilogueDefaultEEEEEvvEEEEvNT_6ParamsE)
        /*0014*/ 	.word	0x000004c0


	//----- nvinfo : EIATTR_MIN_STACK_SIZE
	.align		4
.L_17:
        /*0018*/ 	.byte	0x04, 0x12
        /*001a*/ 	.short	(.L_19 - .L_18)
	.align		4
.L_18:
        /*001c*/ 	.word	index@(_ZN7cutlass13device_kernelINS_4gemm6kernel13GemmUniversalIN4cute5tupleIJiiiiEEENS1_10collective13CollectiveMmaINS1_34MainloopSm90TmaGmmaWarpSpecializedILi3ENS5_IJNS4_1CILi1EEESB_SB_EEENS1_35KernelTmaWarpSpecializedCooperativeEEENS5_IJNSA_ILi256EEESF_NSA_ILi32EEEEEENS_6half_tENS5_IJlSB_lEEESI_SJ_NS4_8TiledMMAINS4_8MMA_AtomIJNS4_4SM904GMMA26MMA_64x256x16_F32F16F16_SSILNSN_5MajorE0ELSP_0ELNSN_7ScaleInE1ELSQ_1EEEEEENS4_6LayoutINS5_IJNSA_ILi2EEESB_SB_EEENS5_IJSB_NSA_ILi0EEESW_EEEEENS5_IJNS4_10UnderscoreESZ_SZ_EEEEENS4_13SM90_TMA_LOADENS4_14ComposedLayoutINS4_7SwizzleILi2ELi4ELi3EEENS4_18smem_ptr_flag_bitsILi16EEENST_INS5_IJNSA_ILi8EEESG_EEENS5_IJSG_SB_EEEEEEEvNS4_8identityES12_S1C_vS1D_EENS_8epilogue10collective6detail29Sm90TmaWarpSpecializedAdapterINS1G_15DefaultEpilogueISI_SJ_SJ_NS1F_6thread17LinearCombinationISI_Li1EffLNS1K_9ScaleType4KindE0ELNS_15FloatRoundStyleE2ESI_EENS1_15EpilogueDefaultEEEEEvvEEEEvNT_6ParamsE)
        /*0020*/ 	.word	0x000004c0
.L_19:


//--------------------- .nv.compat                --------------------------
	.section	.nv.compat,"",@"SHT_CUDA_COMPAT_INFO"
	.align	4
        /*0000*/ 	.byte	0x02, 0x09, 0x01, 0x00, 0x02, 0x02, 0x04, 0x00, 0x02, 0x05, 0x05, 0x00, 0x03, 0x07, 0x01, 0x01
        /*0010*/ 	.byte	0x02, 0x03, 0x01, 0x00, 0x02, 0x06, 0x01, 0x00, 0x04, 0x0b, 0x08, 0x00, 0x00, 0x00, 0x00, 0x00
        /*0020*/ 	.byte	0x00, 0x00, 0x00, 0x00


//--------------------- .nv.info._ZN7cutlass13device_kernelINS_4gemm6kernel13GemmUniversalIN4cute5tupleIJiiiiEEENS1_10collective13CollectiveMmaINS1_34MainloopSm90TmaGmmaWarpSpecializedILi3ENS5_IJNS4_1CILi1EEESB_SB_EEENS1_35KernelTmaWarpSpecializedCooperativeEEENS5_IJNSA_ILi256EEESF_NSA_ILi32EEEEEENS_6half_tENS5_IJlSB_lEEESI_SJ_NS4_8TiledMMAINS4_8MMA_AtomIJNS4_4SM904GMMA26MMA_64x256x16_F32F16F16_SSILNSN_5MajorE0ELSP_0ELNSN_7ScaleInE1ELSQ_1EEEEEENS4_6LayoutINS5_IJNSA_ILi2EEESB_SB_EEENS5_IJSB_NSA_ILi0EEESW_EEEEENS5_IJNS4_10UnderscoreESZ_SZ_EEEEENS4_13SM90_TMA_LOADENS4_14ComposedLayoutINS4_7SwizzleILi2ELi4ELi3EEENS4_18smem_ptr_flag_bitsILi16EEENST_INS5_IJNSA_ILi8EEESG_EEENS5_IJSG_SB_EEEEEEEvNS4_8identityES12_S1C_vS1D_EENS_8epilogue10collective6detail29Sm90TmaWarpSpecializedAdapterINS1G_15DefaultEpilogueISI_SJ_SJ_NS1F_6thread17LinearCombinationISI_Li1EffLNS1K_9ScaleType4KindE0ELNS_15FloatRoundStyleE2ESI_EENS1_15EpilogueDefaultEEEEEvvEEEEvNT_6ParamsE --------------------------
	.section	.nv.info._ZN7cutlass13device_kernelINS_4gemm6kernel13GemmUniversalIN4cute5tupleIJiiiiEEENS1_10collective13CollectiveMmaINS1_34MainloopSm90TmaGmmaWarpSpecializedILi3ENS5_IJNS4_1CILi1EEESB_SB_EEENS1_35KernelTmaWarpSpecializedCooperativeEEENS5_IJNSA_ILi256EEESF_NSA_ILi32EEEEEENS_6half_tENS5_IJlSB_lEEESI_SJ_NS4_8TiledMMAINS4_8MMA_AtomIJNS4_4SM904GMMA26MMA_64x256x16_F32F16F16_SSILNSN_5MajorE0ELSP_0ELNSN_7ScaleInE1ELSQ_1EEEEEENS4_6LayoutINS5_IJNSA_ILi2EEESB_SB_EEENS5_IJSB_NSA_ILi0EEESW_EEEEENS5_IJNS4_10UnderscoreESZ_SZ_EEEEENS4_13SM90_TMA_LOADENS4_14ComposedLayoutINS4_7SwizzleILi2ELi4ELi3EEENS4_18smem_ptr_flag_bitsILi16EEENST_INS5_IJNSA_ILi8EEESG_EEENS5_IJSG_SB_EEEEEEEvNS4_8identityES12_S1C_vS1D_EENS_8epilogue10collective6detail29Sm90TmaWarpSpecializedAdapterINS1G_15DefaultEpilogueISI_SJ_SJ_NS1F_6thread17LinearCombinationISI_Li1EffLNS1K_9ScaleType4KindE0ELNS_15FloatRoundStyleE2ESI_EENS1_15EpilogueDefaultEEEEEvvEEEEvNT_6ParamsE,"",@"SHT_CUDA_INFO"
	.sectionflags	@""
	.align	4


	//----- nvinfo : EIATTR_CUDA_API_VERSION
	.align		4
        /*0000*/ 	.byte	0x04, 0x37
        /*0002*/ 	.short	(.L_21 - .L_20)
.L_20:
        /*0004*/ 	.word	0x00000082


	//----- nvinfo : EIATTR_KPARAM_INFO
	.align		4
.L_21:
        /*0008*/ 	.byte	0x04, 0x17
        /*000a*/ 	.short	(.L_23 - .L_22)
.L_22:
        /*000c*/ 	.word	0x00000000
        /*0010*/ 	.short	0x0000
        /*0012*/ 	.short	0x0070
        /*0014*/ 	.byte	0x00, 0xf0, 0x01, 0x10


	//----- nvinfo : EIATTR_SPARSE_MMA_MASK
	.align		4
.L_23:
        /*0018*/ 	.byte	0x03, 0x50
        /*001a*/ 	.short	0x0000


	//----- nvinfo : EIATTR_MAXREG_COUNT
	.align		4
        /*001c*/ 	.byte	0x03, 0x1b
        /*001e*/ 	.short	0x00a8


	//----- nvinfo : EIATTR_NUM_BARRIERS
	.align		4
        /*0020*/ 	.byte	0x02, 0x4c
        /*0022*/ 	.byte	0x01
	.zero		1


	//----- nvinfo : EIATTR_EXTERNS
	.align		4
        /*0024*/ 	.byte	0x04, 0x0f
        /*0026*/ 	.short	(.L_25 - .L_24)


	//   ....[0]....
	.align		4
.L_24:
        /*0028*/ 	.word	index@(__assertfail)


	//----- nvinfo : EIATTR_ANNOTATIONS
	.align		4
.L_25:
        /*002c*/ 	.byte	0x04, 0x55
        /*002e*/ 	.short	(.L_27 - .L_26)


	//   ....[0]....
.L_26:
        /*0030*/ 	.word	0x00000001
        /*0034*/ 	.byte	0x70, 0x06, 0x00, 0x00, 0x01, 0x00, 0x00, 0x00, 0x90, 0x06, 0x00, 0x00, 0x01, 0x00, 0x00, 0x00
        /* <DEDUP_REMOVED lines=377> */
        /*17d4*/ 	.byte	0xf0, 0x6c, 0x01, 0x00


	//----- nvinfo : EIATTR_MERCURY_ISA_VERSION
	.align		4
.L_27:
        /*17d8*/ 	.byte	0x03, 0x5f
        /*17da*/ 	.short	0x0101


	//----- nvinfo : EIATTR_INT_WARP_WIDE_INSTR_OFFSETS
	.align		4
        /*17dc*/ 	.byte	0x04, 0x31
        /*17de*/ 	.short	(.L_29 - .L_28)


	//   ....[0]....
.L_28:
        /*17e0*/ 	.word	0x000004e0


	//   ....[1]....
        /*17e4*/ 	.word	0x000004f0


	//   ....[2]....
        /*17e8*/ 	.word	0x00000580


	//----- nvinfo : EIATTR_COOP_GROUP_MASK_REGIDS
	.align		4
.L_29:
        /*17ec*/ 	.byte	0x04, 0x29
        /*17ee*/ 	.short	(.L_31 - .L_30)


	//   ....[0]....
.L_30:
        /*17f0*/ 	.word	0xffffffff


	//   ....[1]....
        /*17f4*/ 	.word	0xffffffff


	//   ....[2]....
        /*17f8*/ 	.word	0xffffffff


	//   ....[3]....
        /*17fc*/ 	.word	0xffffffff


	//   ....[4]....
        /*1800*/ 	.word	0xffffffff


	//----- nvinfo : EIATTR_COOP_GROUP_INSTR_OFFSETS
	.align		4
.L_31:
        /*1804*/ 	.byte	0x04, 0x28
        /*1806*/ 	.short	(.L_33 - .L_32)


	//   ....[0]....
.L_32:
        /*1808*/ 	.word	0x00000070


	//   ....[1]....
        /*180c*/ 	.word	0x00000080


	//   ....[2]....
        /*1810*/ 	.word	0x000001a0


	//   ....[3]....
        /*1814*/ 	.word	0x00000390


	//   ....[4]....
        /*1818*/ 	.word	0x00001150


	//----- nvinfo : EIATTR_REG_RECONFIG
	.align		4
.L_33:
        /*181c*/ 	.byte	0x01, 0x54
	.zero		2


	//----- nvinfo : EIATTR_SYSCALL_OFFSETS
	.align		4
        /*1820*/ 	.byte	0x04, 0x46
        /*1822*/ 	.short	(.L_35 - .L_34)


	//   ....[0]....
.L_34:
        /*1824*/ 	.word	0x00001300


	//----- nvinfo : EIATTR_MBARRIER_INSTR_OFFSETS
	.align		4
.L_35:
        /*1828*/ 	.byte	0x04, 0x39
        /*182a*/ 	.short	(.L_37 - .L_36)


	//   ....[0]....
.L_36:
        /*182c*/ 	.word	0x00000320
        /*1830*/ 	.word	0x000000ff
        /*1834*/ 	.word	0x00000000
        /*1838*/ 	.short	0x0100
        /*183a*/ 	.byte	0x08
	.zero		1


	//   ....[1]....
        /*183c*/ 	.word	0x00000330
        /*1840*/ 	.word	0x000000ff
        /*1844*/ 	.word	0x00000018
        /*1848*/ 	.short	0x0100
        /*184a*/ 	.byte	0x08
	.zero		1


	//   ....[2]....
        /*184c*/ 	.word	0x00000340
        /*1850*/ 	.word	0x000000ff
        /*1854*/ 	.word	0x00000008
        /*1858*/ 	.short	0x0100
        /*185a*/ 	.byte	0x08
	.zero		1


	//   ....[3]....
        /*185c*/ 	.word	0x00000350
        /*1860*/ 	.word	0x000000ff
        /*1864*/ 	.word	0x00000020
        /*1868*/ 	.short	0x0100
        /*186a*/ 	.byte	0x08
	.zero		1


	//   ....[4]....
        /*186c*/ 	.word	0x00000360
        /*1870*/ 	.word	0x000000ff
        /*1874*/ 	.word	0x00000010
        /*1878*/ 	.short	0x0100
        /*187a*/ 	.byte	0x08
	.zero		1


	//   ....[5]....
        /*187c*/ 	.word	0x00000370
        /*1880*/ 	.word	0x000000ff
        /*1884*/ 	.word	0x00000028
        /*1888*/ 	.short	0x0100
        /*188a*/ 	.byte	0x08
	.zero		1


	//   ....[6]....
        /*188c*/ 	.word	0x00000600
        /*1890*/ 	.word	0x000000ff
        /*1894*/ 	.word	0x00000040
        /*1898*/ 	.short	0x0100
        /*189a*/ 	.byte	0x10
	.zero		1


	//   ....[7]....
        /*189c*/ 	.word	0x000006a0
        /*18a0*/ 	.word	0x000000ff
        /*18a4*/ 	.word	0x00000048
        /*18a8*/ 	.short	0x0100
        /*18aa*/ 	.byte	0x10
	.zero		1


	//   ....[8]....
        /*18ac*/ 	.word	0x000013a0
        /*18b0*/ 	.word	0x00000003
        /*18b4*/ 	.word	0x00000000
        /*18b8*/ 	.short	0x010a
        /*18ba*/ 	.byte	0x3f
	.zero		1


	//   ....[9]....
        /*18bc*/ 	.word	0x000013e0
        /*18c0*/ 	.word	0x00000003
        /*18c4*/ 	.word	0x00000000
        /*18c8*/ 	.short	0x010a
        /*18ca*/ 	.byte	0x3f
	.zero		1


	//   ....[10]....
        /*18cc*/ 	.word	0x00002980
        /*18d0*/ 	.word	0x000000ff
        /*18d4*/ 	.word	0x00000000
        /*18d8*/ 	.short	0x010a
        /*18da*/ 	.byte	0x04
	.zero		1


	//   ....[11]....
        /*18dc*/ 	.word	0x000029c0
        /*18e0*/ 	.word	0x000000ff
        /*18e4*/ 	.word	0x00000000
        /*18e8*/ 	.short	0x010a
        /*18ea*/ 	.byte	0x04
	.zero		1


	//   ....[12]....
        /*18ec*/ 	.word	0x00004a00
        /*18f0*/ 	.word	0x000000ff
        /*18f4*/ 	.word	0x00000000
        /*18f8*/ 	.short	0x0101
        /*18fa*/ 	.byte	0x04
	.zero		1


	//   ....[13]....
        /*18fc*/ 	.word	0x00004c10
        /*1900*/ 	.word	0x000000ff
        /*1904*/ 	.word	0x00000000
        /*1908*/ 	.short	0x0101
        /*190a*/ 	.byte	0x06
	.zero		1


	//   ....[14]....
        /*190c*/ 	.word	0x000168a0
        /*1910*/ 	.word	0x0000000a
        /*1914*/ 	.word	0x00000018
        /*1918*/ 	.short	0x010a
        /*191a*/ 	.byte	0x3f
	.zero		1


	//   ....[15]....
        /*191c*/ 	.word	0x00016bf0
        /*1920*/ 	.word	0x00000002
        /*1924*/ 	.word	0x00000048
        /*1928*/ 	.short	0x0101
        /*192a*/ 	.byte	0x3f
	.zero		1


	//   ....[16]....
        /*192c*/ 	.word	0x000173f0
        /*1930*/ 	.word	0x00000005
        /*1934*/ 	.word	0x00000000
        /*1938*/ 	.short	0x010a
        /*193a*/ 	.byte	0x3f
	.zero		1


	//   ....[17]....
        /*193c*/ 	.word	0x00017480
        /*1940*/ 	.word	0x00000007
        /*1944*/ 	.word	0x00000000
        /*1948*/ 	.short	0x010a
        /*194a*/ 	.byte	0x3f
	.zero		1


	//   ....[18]....
        /*194c*/ 	.word	0x00017510
        /*1950*/ 	.word	0x00000003
        /*1954*/ 	.word	0x00000000
        /*1958*/ 	.short	0x010a
        /*195a*/ 	.byte	0x3f
	.zero		1


	//   ....[19]....
        /*195c*/ 	.word	0x00017570
        /*1960*/ 	.word	0x00000003
        /*1964*/ 	.word	0x00000000
        /*1968*/ 	.short	0x010a
        /*196a*/ 	.byte	0x3f
	.zero		1


	//   ....[20]....
        /*196c*/ 	.word	0x000175d0
        /*1970*/ 	.word	0x00000005
        /*1974*/ 	.word	0x00000000
        /*1978*/ 	.short	0x010a
        /*197a*/ 	.byte	0x3f
	.zero		1


	//   ....[21]....
        /*197c*/ 	.word	0x000176a0
        /*1980*/ 	.word	0x0000000a
        /*1984*/ 	.word	0x00000018
        /*1988*/ 	.short	0x010a
        /*198a*/ 	.byte	0x3f
	.zero		1


	//   ....[22]....
        /*198c*/ 	.word	0x00017770
        /*1990*/ 	.word	0x00000005
        /*1994*/ 	.word	0x00000000
        /*1998*/ 	.short	0x010a
        /*199a*/ 	.byte	0x3f
	.zero		1


	//   ....[23]....
        /*199c*/ 	.word	0x000177c0
        /*19a0*/ 	.word	0x00000007
        /*19a4*/ 	.word	0x00000000
        /*19a8*/ 	.short	0x010a
        /*19aa*/ 	.byte	0x3f
	.zero		1


	//----- nvinfo : EIATTR_NUM_MBARRIERS
	.align		4
.L_37:
        /*19ac*/ 	.byte	0x03, 0x38
        /*19ae*/ 	.short	0x0008


	//----- nvinfo : EIATTR_EXIT_INSTR_OFFSETS
	.align		4
        /*19b0*/ 	.byte	0x04, 0x1c
        /*19b2*/ 	.short	(.L_39 - .L_38)


	//   ....[0]....
.L_38:
        /*19b4*/ 	.word	0x00000700


	//   ....[1]....
        /*19b8*/ 	.word	0x00001070


	//   ....[2]....
        /*19bc*/ 	.word	0x00015e20


	//   ....[3]....
        /*19c0*/ 	.word	0x00016530


	//   ....[4]....
        /*19c4*/ 	.word	0x00017560


	//----- nvinfo : EIATTR_MAX_THREADS
	.align		4
.L_39:
        /*19c8*/ 	.byte	0x04, 0x05
        /*19ca*/ 	.short	(.L_41 - .L_40)
.L_40:
        /*19cc*/ 	.word	0x00000180
        /*19d0*/ 	.word	0x00000001
        /*19d4*/ 	.word	0x00000001


	//----- nvinfo : EIATTR_CRS_STACK_SIZE
	.align		4
.L_41:
        /*19d8*/ 	.byte	0x04, 0x1e
        /*19da*/ 	.short	(.L_43 - .L_42)
.L_42:
        /*19dc*/ 	.word	0x00000000


	//----- nvinfo : EIATTR_CBANK_PARAM_SIZE
	.align		4
.L_43:
        /*19e0*/ 	.byte	0x03, 0x19
        /*19e2*/ 	.short	0x0470


	//----- nvinfo : EIATTR_PARAM_CBANK
	.align		4
        /*19e4*/ 	.byte	0x04, 0x0a
        /*19e6*/ 	.short	(.L_45 - .L_44)
	.align		4
.L_44:
        /*19e8*/ 	.word	index@(.nv.constant0._ZN7cutlass13device_kernelINS_4gemm6kernel13GemmUniversalIN4cute5tupleIJiiiiEEENS1_10collective13CollectiveMmaINS1_34MainloopSm90TmaGmmaWarpSpecializedILi3ENS5_IJNS4_1CILi1EEESB_SB_EEENS1_35KernelTmaWarpSpecializedCooperativeEEENS5_IJNSA_ILi256EEESF_NSA_ILi32EEEEEENS_6half_tENS5_IJlSB_lEEESI_SJ_NS4_8TiledMMAINS4_8MMA_AtomIJNS4_4SM904GMMA26MMA_64x256x16_F32F16F16_SSILNSN_5MajorE0ELSP_0ELNSN_7ScaleInE1ELSQ_1EEEEEENS4_6LayoutINS5_IJNSA_ILi2EEESB_SB_EEENS5_IJSB_NSA_ILi0EEESW_EEEEENS5_IJNS4_10UnderscoreESZ_SZ_EEEEENS4_13SM90_TMA_LOADENS4_14ComposedLayoutINS4_7SwizzleILi2ELi4ELi3EEENS4_18smem_ptr_flag_bitsILi16EEENST_INS5_IJNSA_ILi8EEESG_EEENS5_IJSG_SB_EEEEEEEvNS4_8identityES12_S1C_vS1D_EENS_8epilogue10collective6detail29Sm90TmaWarpSpecializedAdapterINS1G_15DefaultEpilogueISI_SJ_SJ_NS1F_6thread17LinearCombinationISI_Li1EffLNS1K_9ScaleType4KindE0ELNS_15FloatRoundStyleE2ESI_EENS1_15EpilogueDefaultEEEEEvvEEEEvNT_6ParamsE)
        /*19ec*/ 	.short	0x0210
        /*19ee*/ 	.short	0x0470


	//----- nvinfo : EIATTR_SW_WAR
	.align		4
.L_45:
        /*19f0*/ 	.byte	0x04, 0x36
        /*19f2*/ 	.short	(.L_47 - .L_46)
.L_46:
        /*19f4*/ 	.word	0x00000008
.L_47:


//--------------------- .nv.callgraph             --------------------------
	.section	.nv.callgraph,"",@"SHT_CUDA_CALLGRAPH"
	.align	4
	.sectionentsize	8
	.align		4
        /*0000*/ 	.word	0x00000000
	.align		4
        /*0004*/ 	.word	0xffffffff
	.align		4
        /*0008*/ 	.word	index@(_ZN7cutlass13device_kernelINS_4gemm6kernel13GemmUniversalIN4cute5tupleIJiiiiEEENS1_10collective13CollectiveMmaINS1_34MainloopSm90TmaGmmaWarpSpecializedILi3ENS5_IJNS4_1CILi1EEESB_SB_EEENS1_35KernelTmaWarpSpecializedCooperativeEEENS5_IJNSA_ILi256EEESF_NSA_ILi32EEEEEENS_6half_tENS5_IJlSB_lEEESI_SJ_NS4_8TiledMMAINS4_8MMA_AtomIJNS4_4SM904GMMA26MMA_64x256x16_F32F16F16_SSILNSN_5MajorE0ELSP_0ELNSN_7ScaleInE1ELSQ_1EEEEEENS4_6LayoutINS5_IJNSA_ILi2EEESB_SB_EEENS5_IJSB_NSA_ILi0EEESW_EEEEENS5_IJNS4_10UnderscoreESZ_SZ_EEEEENS4_13SM90_TMA_LOADENS4_14ComposedLayoutINS4_7SwizzleILi2ELi4ELi3EEENS4_18smem_ptr_flag_bitsILi16EEENST_INS5_IJNSA_ILi8EEESG_EEENS5_IJSG_SB_EEEEEEEvNS4_8identityES12_S1C_vS1D_EENS_8epilogue10collective6detail29Sm90TmaWarpSpecializedAdapterINS1G_15DefaultEpilogueISI_SJ_SJ_NS1F_6thread17LinearCombinationISI_Li1EffLNS1K_9ScaleType4KindE0ELNS_15FloatRoundStyleE2ESI_EENS1_15EpilogueDefaultEEEEEvvEEEEvNT_6ParamsE)
	.align		4
        /*000c*/ 	.word	index@(__assertfail)
	.align		4
        /*0010*/ 	.word	0x00000000
	.align		4
        /*0014*/ 	.word	0xfffffffe
	.align		4
        /*0018*/ 	.word	0x00000000
	.align		4
        /*001c*/ 	.word	0xfffffffd
	.align		4
        /*0020*/ 	.word	0x00000000
	.align		4
        /*0024*/ 	.word	0xfffffffc


//--------------------- .nv.constant4             --------------------------
	.section	.nv.constant4,"a",@progbits
	.align	8
	.align		8
.nv.constant4:
        /*0000*/ 	.dword	__assertfail
	.align		8
        /*0008*/ 	.dword	__unnamed_1
	.align		8
        /*0010*/ 	.dword	_ZN40_INTERNAL_698c75fd_4_k_cu_f519f035_178384cuda3std3__45__cpo5beginE
	.align		8
        /*0018*/ 	.dword	_ZN40_INTERNAL_698c75fd_4_k_cu_f519f035_178384cuda3std3__45__cpo3endE
	.align		8
        /*0020*/ 	.dword	_ZN40_INTERNAL_698c75fd_4_k_cu_f519f035_178384cuda3std3__45__cpo6cbeginE
	.align		8
        /*0028*/ 	.dword	_ZN40_INTERNAL_698c75fd_4_k_cu_f519f035_178384cuda3std3__45__cpo4cendE
	.align		8
        /*0030*/ 	.dword	_ZN40_INTERNAL_698c75fd_4_k_cu_f519f035_178384cuda3std3__442_GLOBAL__N__698c75fd_4_k_cu_f519f035_178386ignoreE
	.align		8
        /*0038*/ 	.dword	_ZN40_INTERNAL_698c75fd_4_k_cu_f519f035_178384cuda3std3__419piecewise_constructE
	.align		8
        /*0040*/ 	.dword	_ZN40_INTERNAL_698c75fd_4_k_cu_f519f035_178384cuda3std3__48in_placeE
	.align		8
        /*0048*/ 	.dword	_ZN40_INTERNAL_698c75fd_4_k_cu_f519f035_178384cuda3std6ranges3__45__cpo4swapE
	.align		8
        /*0050*/ 	.dword	_ZN40_INTERNAL_698c75fd_4_k_cu_f519f035_178384cuda3std6ranges3__45__cpo9iter_moveE
	.align		8
        /*0058*/ 	.dword	_ZN40_INTERNAL_698c75fd_4_k_cu_f519f035_178384cute7productE
	.align		8
        /*0060*/ 	.dword	_ZN40_INTERNAL_698c75fd_4_k_cu_f519f035_178384cute1_E
	.align		8
        /*0068*/ 	.dword	$str$22
	.align		8
        /*0070*/ 	.dword	$str$23


//--------------------- .text._ZN7cutlass13device_kernelINS_4gemm6kernel13GemmUniversalIN4cute5tupleIJiiiiEEENS1_10collective13CollectiveMmaINS1_34MainloopSm90TmaGmmaWarpSpecializedILi3ENS5_IJNS4_1CILi1EEESB_SB_EEENS1_35KernelTmaWarpSpecializedCooperativeEEENS5_IJNSA_ILi256EEESF_NSA_ILi32EEEEEENS_6half_tENS5_IJlSB_lEEESI_SJ_NS4_8TiledMMAINS4_8MMA_AtomIJNS4_4SM904GMMA26MMA_64x256x16_F32F16F16_SSILNSN_5MajorE0ELSP_0ELNSN_7ScaleInE1ELSQ_1EEEEEENS4_6LayoutINS5_IJNSA_ILi2EEESB_SB_EEENS5_IJSB_NSA_ILi0EEESW_EEEEENS5_IJNS4_10UnderscoreESZ_SZ_EEEEENS4_13SM90_TMA_LOADENS4_14ComposedLayoutINS4_7SwizzleILi2ELi4ELi3EEENS4_18smem_ptr_flag_bitsILi16EEENST_INS5_IJNSA_ILi8EEESG_EEENS5_IJSG_SB_EEEEEEEvNS4_8identityES12_S1C_vS1D_EENS_8epilogue10collective6detail29Sm90TmaWarpSpecializedAdapterINS1G_15DefaultEpilogueISI_SJ_SJ_NS1F_6thread17LinearCombinationISI_Li1EffLNS1K_9ScaleType4KindE0ELNS_15FloatRoundStyleE2ESI_EENS1_15EpilogueDefaultEEEEEvvEEEEvNT_6ParamsE --------------------------
	.section	.text._ZN7cutlass13device_kernelINS_4gemm6kernel13GemmUniversalIN4cute5tupleIJiiiiEEENS1_10collective13CollectiveMmaINS1_34MainloopSm90TmaGmmaWarpSpecializedILi3ENS5_IJNS4_1CILi1EEESB_SB_EEENS1_35KernelTmaWarpSpecializedCooperativeEEENS5_IJNSA_ILi256EEESF_NSA_ILi32EEEEEENS_6half_tENS5_IJlSB_lEEESI_SJ_NS4_8TiledMMAINS4_8MMA_AtomIJNS4_4SM904GMMA26MMA_64x256x16_F32F16F16_SSILNSN_5MajorE0ELSP_0ELNSN_7ScaleInE1ELSQ_1EEEEEENS4_6LayoutINS5_IJNSA_ILi2EEESB_SB_EEENS5_IJSB_NSA_ILi0EEESW_EEEEENS5_IJNS4_10UnderscoreESZ_SZ_EEEEENS4_13SM90_TMA_LOADENS4_14ComposedLayoutINS4_7SwizzleILi2ELi4ELi3EEENS4_18smem_ptr_flag_bitsILi16EEENST_INS5_IJNSA_ILi8EEESG_EEENS5_IJSG_SB_EEEEEEEvNS4_8identityES12_S1C_vS1D_EENS_8epilogue10collective6detail29Sm90TmaWarpSpecializedAdapterINS1G_15DefaultEpilogueISI_SJ_SJ_NS1F_6thread17LinearCombinationISI_Li1EffLNS1K_9ScaleType4KindE0ELNS_15FloatRoundStyleE2ESI_EENS1_15EpilogueDefaultEEEEEvvEEEEvNT_6ParamsE,"ax",@progbits
	.align	128
.text._ZN7cutlass13device_kernelINS_4gemm6kernel13GemmUniversalIN4cute5tupleIJiiiiEEENS1_10collective13CollectiveMmaINS1_34MainloopSm90TmaGmmaWarpSpecializedILi3ENS5_IJNS4_1CILi1EEESB_SB_EEENS1_35KernelTmaWarpSpecializedCooperativeEEENS5_IJNSA_ILi256EEESF_NSA_ILi32EEEEEENS_6half_tENS5_IJlSB_lEEESI_SJ_NS4_8TiledMMAINS4_8MMA_AtomIJNS4_4SM904GMMA26MMA_64x256x16_F32F16F16_SSILNSN_5MajorE0ELSP_0ELNSN_7ScaleInE1ELSQ_1EEEEEENS4_6LayoutINS5_IJNSA_ILi2EEESB_SB_EEENS5_IJSB_NSA_ILi0EEESW_EEEEENS5_IJNS4_10UnderscoreESZ_SZ_EEEEENS4_13SM90_TMA_LOADENS4_14ComposedLayoutINS4_7SwizzleILi2ELi4ELi3EEENS4_18smem_ptr_flag_bitsILi16EEENST_INS5_IJNSA_ILi8EEESG_EEENS5_IJSG_SB_EEEEEEEvNS4_8identityES12_S1C_vS1D_EENS_8epilogue10collective6detail29Sm90TmaWarpSpecializedAdapterINS1G_15DefaultEpilogueISI_SJ_SJ_NS1F_6thread17LinearCombinationISI_Li1EffLNS1K_9ScaleType4KindE0ELNS_15FloatRoundStyleE2ESI_EENS1_15EpilogueDefaultEEEEEvvEEEEvNT_6ParamsE:
        .type           _ZN7cutlass13device_kernelINS_4gemm6kernel13GemmUniversalIN4cute5tupleIJiiiiEEENS1_10collective13CollectiveMmaINS1_34MainloopSm90TmaGmmaWarpSpecializedILi3ENS5_IJNS4_1CILi1EEESB_SB_EEENS1_35KernelTmaWarpSpecializedCooperativeEEENS5_IJNSA_ILi256EEESF_NSA_ILi32EEEEEENS_6half_tENS5_IJlSB_lEEESI_SJ_NS4_8TiledMMAINS4_8MMA_AtomIJNS4_4SM904GMMA26MMA_64x256x16_F32F16F16_SSILNSN_5MajorE0ELSP_0ELNSN_7ScaleInE1ELSQ_1EEEEEENS4_6LayoutINS5_IJNSA_ILi2EEESB_SB_EEENS5_IJSB_NSA_ILi0EEESW_EEEEENS5_IJNS4_10UnderscoreESZ_SZ_EEEEENS4_13SM90_TMA_LOADENS4_14ComposedLayoutINS4_7SwizzleILi2ELi4ELi3EEENS4_18smem_ptr_flag_bitsILi16EEENST_INS5_IJNSA_ILi8EEESG_EEENS5_IJSG_SB_EEEEEEEvNS4_8identityES12_S1C_vS1D_EENS_8epilogue10collective6detail29Sm90TmaWarpSpecializedAdapterINS1G_15DefaultEpilogueISI_SJ_SJ_NS1F_6thread17LinearCombinationISI_Li1EffLNS1K_9ScaleType4KindE0ELNS_15FloatRoundStyleE2ESI_EENS1_15EpilogueDefaultEEEEEvvEEEEvNT_6ParamsE,@function
        .size           _ZN7cutlass13device_kernelINS_4gemm6kernel13GemmUniversalIN4cute5tupleIJiiiiEEENS1_10collective13CollectiveMmaINS1_34MainloopSm90TmaGmmaWarpSpecializedILi3ENS5_IJNS4_1CILi1EEESB_SB_EEENS1_35KernelTmaWarpSpecializedCooperativeEEENS5_IJNSA_ILi256EEESF_NSA_ILi32EEEEEENS_6half_tENS5_IJlSB_lEEESI_SJ_NS4_8TiledMMAINS4_8MMA_AtomIJNS4_4SM904GMMA26MMA_64x256x16_F32F16F16_SSILNSN_5MajorE0ELSP_0ELNSN_7ScaleInE1ELSQ_1EEEEEENS4_6LayoutINS5_IJNSA_ILi2EEESB_SB_EEENS5_IJSB_NSA_ILi0EEESW_EEEEENS5_IJNS4_10UnderscoreESZ_SZ_EEEEENS4_13SM90_TMA_LOADENS4_14ComposedLayoutINS4_7SwizzleILi2ELi4ELi3EEENS4_18smem_ptr_flag_bitsILi16EEENST_INS5_IJNSA_ILi8EEESG_EEENS5_IJSG_SB_EEEEEEEvNS4_8identityES12_S1C_vS1D_EENS_8epilogue10collective6detail29Sm90TmaWarpSpecializedAdapterINS1G_15DefaultEpilogueISI_SJ_SJ_NS1F_6thread17LinearCombinationISI_Li1EffLNS1K_9ScaleType4KindE0ELNS_15FloatRoundStyleE2ESI_EENS1_15EpilogueDefaultEEEEEvvEEEEvNT_6ParamsE,(.L_x_574 - _ZN7cutlass13device_kernelINS_4gemm6kernel13GemmUniversalIN4cute5tupleIJiiiiEEENS1_10collective13CollectiveMmaINS1_34MainloopSm90TmaGmmaWarpSpecializedILi3ENS5_IJNS4_1CILi1EEESB_SB_EEENS1_35KernelTmaWarpSpecializedCooperativeEEENS5_IJNSA_ILi256EEESF_NSA_ILi32EEEEEENS_6half_tENS5_IJlSB_lEEESI_SJ_NS4_8TiledMMAINS4_8MMA_AtomIJNS4_4SM904GMMA26MMA_64x256x16_F32F16F16_SSILNSN_5MajorE0ELSP_0ELNSN_7ScaleInE1ELSQ_1EEEEEENS4_6LayoutINS5_IJNSA_ILi2EEESB_SB_EEENS5_IJSB_NSA_ILi0EEESW_EEEEENS5_IJNS4_10UnderscoreESZ_SZ_EEEEENS4_13SM90_TMA_LOADENS4_14ComposedLayoutINS4_7SwizzleILi2ELi4ELi3EEENS4_18smem_ptr_flag_bitsILi16EEENST_INS5_IJNSA_ILi8EEESG_EEENS5_IJSG_SB_EEEEEEEvNS4_8identityES12_S1C_vS1D_EENS_8epilogue10collective6detail29Sm90TmaWarpSpecializedAdapterINS1G_15DefaultEpilogueISI_SJ_SJ_NS1F_6thread17LinearCombinationISI_Li1EffLNS1K_9ScaleType4KindE0ELNS_15FloatRoundStyleE2ESI_EENS1_15EpilogueDefaultEEEEEvvEEEEvNT_6ParamsE)
        .other          _ZN7cutlass13device_kernelINS_4gemm6kernel13GemmUniversalIN4cute5tupleIJiiiiEEENS1_10collective13CollectiveMmaINS1_34MainloopSm90TmaGmmaWarpSpecializedILi3ENS5_IJNS4_1CILi1EEESB_SB_EEENS1_35KernelTmaWarpSpecializedCooperativeEEENS5_IJNSA_ILi256EEESF_NSA_ILi32EEEEEENS_6half_tENS5_IJlSB_lEEESI_SJ_NS4_8TiledMMAINS4_8MMA_AtomIJNS4_4SM904GMMA26MMA_64x256x16_F32F16F16_SSILNSN_5MajorE0ELSP_0ELNSN_7ScaleInE1ELSQ_1EEEEEENS4_6LayoutINS5_IJNSA_ILi2EEESB_SB_EEENS5_IJSB_NSA_ILi0EEESW_EEEEENS5_IJNS4_10UnderscoreESZ_SZ_EEEEENS4_13SM90_TMA_LOADENS4_14ComposedLayoutINS4_7SwizzleILi2ELi4ELi3EEENS4_18smem_ptr_flag_bitsILi16EEENST_INS5_IJNSA_ILi8EEESG_EEENS5_IJSG_SB_EEEEEEEvNS4_8identityES12_S1C_vS1D_EENS_8epilogue10collective6detail29Sm90TmaWarpSpecializedAdapterINS1G_15DefaultEpilogueISI_SJ_SJ_NS1F_6thread17LinearCombinationISI_Li1EffLNS1K_9ScaleType4KindE0ELNS_15FloatRoundStyleE2ESI_EENS1_15EpilogueDefaultEEEEEvvEEEEvNT_6ParamsE,@"STO_CUDA_ENTRY STV_DEFAULT"
_ZN7cutlass13device_kernelINS_4gemm6kernel13GemmUniversalIN4cute5tupleIJiiiiEEENS1_10collective13CollectiveMmaINS1_34MainloopSm90TmaGmmaWarpSpecializedILi3ENS5_IJNS4_1CILi1EEESB_SB_EEENS1_35KernelTmaWarpSpecializedCooperativeEEENS5_IJNSA_ILi256EEESF_NSA_ILi32EEEEEENS_6half_tENS5_IJlSB_lEEESI_SJ_NS4_8TiledMMAINS4_8MMA_AtomIJNS4_4SM904GMMA26MMA_64x256x16_F32F16F16_SSILNSN_5MajorE0ELSP_0ELNSN_7ScaleInE1ELSQ_1EEEEEENS4_6LayoutINS5_IJNSA_ILi2EEESB_SB_EEENS5_IJSB_NSA_ILi0EEESW_EEEEENS5_IJNS4_10UnderscoreESZ_SZ_EEEEENS4_13SM90_TMA_LOADENS4_14ComposedLayoutINS4_7SwizzleILi2ELi4ELi3EEENS4_18smem_ptr_flag_bitsILi16EEENST_INS5_IJNSA_ILi8EEESG_EEENS5_IJSG_SB_EEEEEEEvNS4_8identityES12_S1C_vS1D_EENS_8epilogue10collective6detail29Sm90TmaWarpSpecializedAdapterINS1G_15DefaultEpilogueISI_SJ_SJ_NS1F_6thread17LinearCombinationISI_Li1EffLNS1K_9ScaleType4KindE0ELNS_15FloatRoundStyleE2ESI_EENS1_15EpilogueDefaultEEEEEvvEEEEvNT_6ParamsE:
[----:B------:R-:W0:Y:S02]  /*0000*/  LDC R1, c[0x0][0x28] ;  /* 0x00000a00ff017b82 */ /* 0x000e240000000800 */
[----:B0-----:R-:W-:Y:S01]  /*0010*/  VIADD R1, R1, 0xfffffb40 ;  /* 0xfffffb4001017836 */ /* 0x001fe20000000000 */
[----:B------:R-:W0:Y:S01]  /*0020*/  S2R R2, SR_TID.X ;  /* 0x0000000000027919 */ /* 0x000e220000002100 */
[----:B------:R-:W-:Y:S01]  /*0030*/  ELECT P0, URZ, PT ;  /* 0x00000000003f782f */ /* 0x000fe20003800000 */
[----:B------:R-:W-:Y:S01]  /*0040*/  BSSY B0, `(.L_x_0) ;  /* 0x0000015000007945 */ /* 0x000fe20003800000 */
[--C-:B0-----:R-:W-:Y:S02]  /*0050*/  SHF.R.U32.HI R0, RZ, 0x5, R2.reuse ;  /* 0x00000005ff007819 */ /* 0x101fe40000011602 */
[----:B------:R-:W-:-:S03]  /*0060*/  SHF.R.U32.HI R160, RZ, 0x7, R2 ;  /* 0x00000007ffa07819 */ /* 0x000fc60000011602 */
[----:B------:R-:W0:Y:S04]  /*0070*/  SHFL.IDX PT, R3, R0, RZ, 0x1f ;  /* 0x00001fff00037589 */ /* 0x000e2800000e0000 */
[----:B------:R-:W1:Y:S01]  /*0080*/  SHFL.IDX PT, R2, R160, RZ, 0x1f ;  /* 0x00001fffa0027589 */ /* 0x000e6200000e0000 */
[----:B0-----:R-:W-:Y:S02]  /*0090*/  R2UR UR10, R3 ;  /* 0x00000000030a72ca */ /* 0x001fe400000e0000 */
[----:B-1----:R-:W-:-:S11]  /*00a0*/  R2UR UR5, R2 ;  /* 0x00000000020572ca */ /* 0x002fd600000e0000 */
[----:B------:R-:W-:Y:S02]  /*00b0*/  USHF.R.S32.HI UR4, URZ, 0x1f, UR10 ;  /* 0x0000001f3f047899 */ /* 0x000fe4000801140a */
[----:B------:R-:W-:Y:S02]  /*00c0*/  ISETP.NE.OR P0, PT, RZ, UR10, !P0 ;  /* 0x0000000aff007c0c */ /* 0x000fe4000c705670 */
[----:B------:R-:W-:-:S04]  /*00d0*/  ULEA.HI UR4, UR4, UR10, URZ, 0x2 ;  /* 0x0000000a04047291 */ /* 0x000fc8000f8f103f */
[----:B------:R-:W-:-:S04]  /*00e0*/  ULOP3.LUT UR4, UR4, 0xfffffffc, URZ, 0xc0, !UPT ;  /* 0xfffffffc04047892 */ /* 0x000fc8000f8ec03f */
[----:B------:R-:W-:-:S03]  /*00f0*/  UIADD3 UR10, UR10, -UR4, URZ ;  /* 0x800000040a0a7290 */ /* 0x000fc6000fffe03f */
[----:B------:R-:W-:Y:S09]  /*0100*/  @P0 BRA `(.L_x_1) ;  /* 0x0000000000200947 */ /* 0x000ff20003800000 */
[----:B------:R-:W-:Y:S02]  /*0110*/  ULDC.64 UR6, c[0x0][0x198] ;  /* 0x0000660000067ab9 */ /* 0x000fe40000000a00 */
[----:B------:R-:W-:Y:S02]  /*0120*/  UIADD3 UR8, UP0, UR6, 0xf0, URZ ;  /* 0x000000f006087890 */ /* 0x000fe4000ff1e03f */
[----:B------:R-:W-:Y:S02]  /*0130*/  UIADD3 UR6, UP1, UR6, 0x1f0, URZ ;  /* 0x000001f006067890 */ /* 0x000fe4000ff3e03f */
[----:B------:R-:W-:Y:S02]  /*0140*/  UIADD3.X UR9, URZ, UR7, URZ, UP0, !UPT ;  /* 0x000000073f097290 */ /* 0x000fe400087fe43f */
[----:B------:R-:W-:-:S07]  /*0150*/  UIADD3.X UR7, URZ, UR7, URZ, UP1, !UPT ;  /* 0x000000073f077290 */ /* 0x000fce0008ffe43f */
[----:B------:R0:W-:Y:S02]  /*0160*/  UTMACCTL.PF [UR8] ;  /* 0x00000000080079b9 */ /* 0x0001e40008040000 */
[----:B------:R0:W-:Y:S02]  /*0170*/  UTMACCTL.PF [UR6] ;  /* 0x00000000060079b9 */ /* 0x0001e40008040000 */
[----:B0-----:R-:W-:Y:S01]  /*0180*/  NOP ;  /* 0x0000000000007918 */ /* 0x001fe20000000000 */
.L_x_1:
[----:B------:R-:W-:Y:S05]  /*0190*/  BSYNC B0 ;  /* 0x0000000000007941 */ /* 0x000fea0003800000 */
.L_x_0:
[----:B------:R-:W0:Y:S01]  /*01a0*/  SHFL.IDX PT, R2, R0, RZ, 0x1f ;  /* 0x00001fff00027589 */ /* 0x000e2200000e0000 */
[----:B------:R-:W-:Y:S01]  /*01b0*/  UISETP.NE.AND UP0, UPT, UR10, 0x3, UPT ;  /* 0x000000030a00788c */ /* 0x000fe2000bf05270 */
[----:B------:R-:W-:Y:S01]  /*01c0*/  ISETP.NE.AND P1, PT, RZ, UR5, PT ;  /* 0x00000005ff007c0c */ /* 0x000fe2000bf25270 */
[----:B------:R-:W-:Y:S02]  /*01d0*/  UIADD3 UR18, UR5, -0x1, URZ ;  /* 0xffffffff05127890 */ /* 0x000fe4000fffe03f */
[----:B------:R-:W-:Y:S02]  /*01e0*/  UISETP.EQ.OR UP0, UPT, UR10, URZ, !UP0 ;  /* 0x0000003f0a00728c */ /* 0x000fe4000c702670 */
[----:B------:R-:W-:Y:S02]  /*01f0*/  UISETP.GE.U32.AND UP1, UPT, UR18, 0x2, UPT ;  /* 0x000000021200788c */ /* 0x000fe4000bf26070 */
[----:B------:R-:W-:-:S04]  /*0200*/  UISETP.EQ.AND UP0, UPT, UR5, URZ, UP0 ;  /* 0x0000003f0500728c */ /* 0x000fc80008702270 */
[----:B------:R-:W-:-:S04]  /*0210*/  USEL UR40, URZ, 0x1, !UP0 ;  /* 0x000000013f287887 */ /* 0x000fc8000c000000 */
[----:B------:R-:W-:Y:S01]  /*0220*/  USEL UR40, UR40, 0x2, UP1 ;  /* 0x0000000228287887 */ /* 0x000fe20008800000 */
[----:B0-----:R-:W-:-:S13]  /*0230*/  ISETP.NE.AND P0, PT, R2, RZ, PT ;  /* 0x000000ff0200720c */ /* 0x001fda0003f05270 */
[----:B------:R-:W-:Y:S05]  /*0240*/  @P0 BRA `(.L_x_2) ;  /* 0x0000000000500947 */ /* 0x000fea0003800000 */
[----:B------:R-:W0:Y:S01]  /*0250*/  S2UR UR8, SR_CgaCtaId ;  /* 0x00000000000879c3 */ /* 0x000e220000008800 */
[----:B------:R-:W-:Y:S01]  /*0260*/  UMOV UR4, 0x400 ;  /* 0x0000040000047882 */ /* 0x000fe20000000000 */
[----:B------:R-:W-:Y:S01]  /*0270*/  UMOV UR5, 0x1 ;  /* 0x0000000100057882 */ /* 0x000fe20000000000 */
[----:B------:R-:W-:Y:S01]  /*0280*/  UMOV UR6, 0x100 ;  /* 0x0000010000067882 */ /* 0x000fe20000000000 */
[----:B------:R-:W-:Y:S01]  /*0290*/  ELECT P0, URZ, PT ;  /* 0x00000000003f782f */ /* 0x000fe20003800000 */
[----:B------:R-:W-:-:S04]  /*02a0*/  UIADD3 UR6, -UR6, 0x100000, URZ ;  /* 0x0010000006067890 */ /* 0x000fc8000fffe13f */
[----:B------:R-:W-:Y:S02]  /*02b0*/  USHF.L.U32 UR7, UR6, 0xb, URZ ;  /* 0x0000000b06077899 */ /* 0x000fe4000800063f */
[----:B------:R-:W-:Y:S02]  /*02c0*/  USHF.L.U32 UR6, UR6, 0x1, URZ ;  /* 0x0000000106067899 */ /* 0x000fe4000800063f */
[----:B0-----:R-:W-:Y:S02]  /*02d0*/  ULEA UR8, UR8, UR4, 0x18 ;  /* 0x0000000408087291 */ /* 0x001fe4000f8ec03f */
[----:B------:R-:W-:-:S04]  /*02e0*/  UIADD3 UR4, -UR5, 0x100000, URZ ;  /* 0x0010000005047890 */ /* 0x000fc8000fffe13f */
[----:B------:R-:W-:Y:S02]  /*02f0*/  USHF.L.U32 UR5, UR4, 0xb, URZ ;  /* 0x0000000b04057899 */ /* 0x000fe4000800063f */
[----:B------:R-:W-:Y:S01]  /*0300*/  USHF.L.U32 UR4, UR4, 0x1, URZ ;  /* 0x0000000104047899 */ /* 0x000fe2000800063f */
[----:B------:R-:W0:Y:S11]  /*0310*/  FENCE.VIEW.ASYNC.S ;  /* 0x00000000000073c6 */ /* 0x000e360000000000 */
[----:B0-----:R0:W1:Y:S01]  /*0320*/  SYNCS.EXCH.64 URZ, [UR8], UR4 ;  /* 0x00000004083f75b2 */ /* 0x0010620008000100 */
[----:B------:R0:W2:Y:S01]  /*0330*/  SYNCS.EXCH.64 URZ, [UR8+0x18], UR6 ;  /* 0x00001806083f75b2 */ /* 0x0000a20008000100 */
[----:B------:R0:W3:Y:S01]  /*0340*/  SYNCS.EXCH.64 URZ, [UR8+0x8], UR4 ;  /* 0x00000804083f75b2 */ /* 0x0000e20008000100 */
[----:B------:R0:W4:Y:S01]  /*0350*/  SYNCS.EXCH.64 URZ, [UR8+0x20], UR6 ;  /* 0x00002006083f75b2 */ /* 0x0001220008000100 */
[----:B------:R0:W0:Y:S01]  /*0360*/  SYNCS.EXCH.64 URZ, [UR8+0x10], UR4 ;  /* 0x00001004083f75b2 */ /* 0x0000220008000100 */
[----:B------:R0:W0:Y:S01]  /*0370*/  SYNCS.EXCH.64 URZ, [UR8+0x28], UR6 ;  /* 0x00002806083f75b2 */ /* 0x0000220008000100 */
[----:B------:R-:W-:Y:S01]  /*0380*/  NOP ;  /* 0x0000000000007918 */ /* 0x000fe20000000000 */
.L_x_2:
[----:B------:R-:W5:Y:S01]  /*0390*/  SHFL.IDX PT, R0, R0, RZ, 0x1f ;  /* 0x00001fff00007589 */ /* 0x000f6200000e0000 */
[----:B------:R-:W-:Y:S01]  /*03a0*/  ELECT P0, URZ, PT ;  /* 0x00000000003f782f */ /* 0x000fe20003800000 */
[----:B------:R-:W1:Y:S01]  /*03b0*/  S2UR UR17, SR_CTAID.Y ;  /* 0x00000000001179c3 */ /* 0x000e620000002600 */
[----:B0-----:R-:W-:Y:S01]  /*03c0*/  ULDC UR5, c[0x0][0x65c] ;  /* 0x0001970000057ab9 */ /* 0x001fe20000000800 */
[----:B------:R-:W-:Y:S01]  /*03d0*/  UMOV UR12, 0x20 ;  /* 0x00000020000c7882 */ /* 0x000fe20000000000 */
[----:B------:R-:W-:Y:S01]  /*03e0*/  UISETP.NE.AND UP2, UPT, UR5, 0x1, UPT ;  /* 0x000000010500788c */ /* 0x000fe2000bf45270 */
[----:B------:R-:W-:Y:S01]  /*03f0*/  NOP ;  /* 0x0000000000007918 */ /* 0x000fe20000000000 */
[----:B------:R-:W-:Y:S02]  /*0400*/  NOP ;  /* 0x0000000000007918 */ /* 0x000fe40000000000 */
[----:B------:R-:W-:Y:S01]  /*0410*/  UP2UR UR45, UPR, URZ, 0x4 ;  /* 0x000000043f2d7883 */ /* 0x000fe20008000000 */
[----:B------:R-:W0:Y:S01]  /*0420*/  S2UR UR4, SR_CTAID.X ;  /* 0x00000000000479c3 */ /* 0x000e220000002500 */
[----:B------:R-:W-:-:S02]  /*0430*/  PLOP3.LUT P2, PT, PT, PT, UP2, 0x80, 0x0 ;  /* 0x000000000000781c */ /* 0x000fc40003f4f028 */
[----:B------:R-:W-:Y:S02]  /*0440*/  PLOP3.LUT P4, PT, PT, PT, UP2, 0x80, 0x0 ;  /* 0x000000000000781c */ /* 0x000fe40003f8f028 */
[----:B------:R-:W-:Y:S01]  /*0450*/  PLOP3.LUT P3, PT, PT, PT, UP2, 0x80, 0x0 ;  /* 0x000000000000781c */ /* 0x000fe20003f6f028 */
[----:B------:R-:W-:Y:S01]  /*0460*/  @UP2 ULDC UR14, c[0x0][0x10] ;  /* 0x00000400000e2ab9 */ /* 0x000fe20000000800 */
[----:B------:R-:W-:Y:S01]  /*0470*/  @UP2 UMOV UR9, URZ ;  /* 0x0000003f00092c82 */ /* 0x000fe20008000000 */
[----:B------:R-:W-:Y:S01]  /*0480*/  @!UP2 ULDC UR11, c[0x0][0xc] ;  /* 0x00000300000baab9 */ /* 0x000fe20000000800 */
[----:B-----5:R-:W-:Y:S01]  /*0490*/  ISETP.NE.OR P0, PT, R0, RZ, !P0 ;  /* 0x000000ff0000720c */ /* 0x020fe20004705670 */
[----:B-1----:R-:W-:Y:S02]  /*04a0*/  @UP2 UMOV UR7, UR17 ;  /* 0x0000001100072c82 */ /* 0x002fe40008000000 */
[----:B------:R-:W-:Y:S01]  /*04b0*/  @UP2 UMOV UR8, UR7 ;  /* 0x0000000700082c82 */ /* 0x000fe20008000000 */
[----:B------:R-:W-:Y:S01]  /*04c0*/  @!UP2 UMOV UR7, UR17 ;  /* 0x000000110007ac82 */ /* 0x000fe20008000000 */
[----:B0-----:R-:W-:-:S08]  /*04d0*/  @UP2 UIMAD.WIDE.U32 UR14, UR4, UR14, UR8 ;  /* 0x0000000e040e22a5 */ /* 0x001fd0000f8e0008 */
[----:B------:R-:W-:Y:S01]  /*04e0*/  VOTEU.ALL UP0, P0 ;  /* 0x00000000003f7886 */ /* 0x000fe20000000000 */
[----:B------:R-:W-:Y:S01]  /*04f0*/  VOTEU.ALL UP1, P0 ;  /* 0x00000000003f7886 */ /* 0x000fe20000020000 */
[----:B------:R-:W-:-:S03]  /*0500*/  IMAD.U32 R2, RZ, RZ, UR14 ;  /* 0x0000000eff027e24 */ /* 0x000fc6000f8e00ff */
[----:B------:R-:W0:Y:S01]  /*0510*/  @!UP0 S2UR UR6, SR_CgaCtaId ;  /* 0x00000000000689c3 */ /* 0x000e220000008800 */
[----:B------:R-:W-:Y:S01]  /*0520*/  @!UP0 UMOV UR5, 0x400 ;  /* 0x0000040000058882 */ /* 0x000fe20000000000 */
[----:B------:R-:W-:-:S04]  /*0530*/  @!UP0 UIADD3 UR12, -UR12, 0x100000, URZ ;  /* 0x001000000c0c8890 */ /* 0x000fc8000fffe13f */
[----:B------:R-:W-:Y:S02]  /*0540*/  @!UP0 USHF.L.U32 UR13, UR12, 0xb, URZ ;  /* 0x0000000b0c0d8899 */ /* 0x000fe4000800063f */
[----:B------:R-:W-:Y:S01]  /*0550*/  @!UP0 USHF.L.U32 UR12, UR12, 0x1, URZ ;  /* 0x000000010c0c8899 */ /* 0x000fe2000800063f */
[----:B------:R-:W-:Y:S01]  /*0560*/  IMAD.U32 R3, RZ, RZ, UR15 ;  /* 0x0000000fff037e24 */ /* 0x000fe2000f8e00ff */
[----:B0-----:R-:W-:Y:S01]  /*0570*/  @!UP0 ULEA UR16, UR6, UR5, 0x18 ;  /* 0x0000000506108291 */ /* 0x001fe2000f8ec03f */
[----:B------:R-:W-:Y:S01]  /*0580*/  VOTEU.ALL UP0, P0 ;  /* 0x00000000003f7886 */ /* 0x000fe20000000000 */
[----:B------:R-:W-:Y:S01]  /*0590*/  PLOP3.LUT P0, PT, PT, PT, UP2, 0x80, 0x0 ;  /* 0x000000000000781c */ /* 0x000fe20003f0f028 */
[----:B------:R-:W-:Y:S01]  /*05a0*/  UMOV UR5, URZ ;  /* 0x0000003f00057c82 */ /* 0x000fe20008000000 */
[----:B------:R-:W-:Y:S01]  /*05b0*/  @UP2 UMOV UR6, URZ ;  /* 0x0000003f00062c82 */ /* 0x000fe20008000000 */
[----:B------:R-:W-:Y:S02]  /*05c0*/  @!UP2 UIMAD.WIDE.U32 UR8, UR11, UR7, UR4 ;  /* 0x000000070b08a2a5 */ /* 0x000fe4000f8e0004 */
[----:B------:R-:W-:-:S04]  /*05d0*/  @UP2 UIADD3 UR6, UR15, UR6, URZ ;  /* 0x000000060f062290 */ /* 0x000fc8000fffe03f */
[----:B------:R-:W-:Y:S01]  /*05e0*/  IMAD.U32 R5, RZ, RZ, UR9 ;  /* 0x00000009ff057e24 */ /* 0x000fe2000f8e00ff */
[----:B------:R-:W0:Y:S02]  /*05f0*/  FENCE.VIEW.ASYNC.S ;  /* 0x00000000000073c6 */ /* 0x000e240000000000 */
[----:B0-----:R0:W2:Y:S01]  /*0600*/  @!UP0 SYNCS.EXCH.64 URZ, [UR16+0x40], UR12 ;  /* 0x0000400c103f85b2 */ /* 0x0010a20008000100 */
[----:B------:R-:W-:Y:S02]  /*0610*/  @P2 IMAD.U32 R6, RZ, RZ, UR6 ;  /* 0x00000006ff062e24 */ /* 0x000fe4000f8e00ff */
[----:B------:R-:W-:Y:S01]  /*0620*/  @P0 IMAD.MOV.U32 R7, RZ, RZ, R2 ;  /* 0x000000ffff070224 */ /* 0x000fe200078e0002 */
[----:B------:R-:W-:Y:S01]  /*0630*/  MOV R2, UR8 ;  /* 0x0000000800027c02 */ /* 0x000fe20008000f00 */
[----:B------:R-:W-:Y:S02]  /*0640*/  @!P4 IMAD.MOV.U32 R6, RZ, RZ, R5 ;  /* 0x000000ffff06c224 */ /* 0x000fe400078e0005 */
[----:B------:R-:W-:-:S02]  /*0650*/  IMAD.U32 R3, RZ, RZ, UR9 ;  /* 0x00000009ff037e24 */ /* 0x000fc4000f8e00ff */
[----:B------:R-:W-:Y:S01]  /*0660*/  @!P3 IMAD.MOV.U32 R7, RZ, RZ, R2 ;  /* 0x000000ffff07b224 */ /* 0x000fe200078e0002 */
[----:B------:R0:W-:Y:S01]  /*0670*/  STL [R1+0x200], R6 ;  /* 0x0002000601007387 */ /* 0x0001e20000100800 */
[----:B------:R-:W-:-:S03]  /*0680*/  IMAD.U32 R4, RZ, RZ, UR8 ;  /* 0x00000008ff047e24 */ /* 0x000fc6000f8e00ff */
[----:B------:R0:W-:Y:S01]  /*0690*/  STL [R1+0x204], R7 ;  /* 0x0002040701007387 */ /* 0x0001e20000100800 */
[----:B------:R0:W2:Y:S01]  /*06a0*/  @!UP1 SYNCS.EXCH.64 URZ, [UR16+0x48], UR12 ;  /* 0x0000480c103f95b2 */ /* 0x0000a20008000100 */
[----:B------:R-:W-:Y:S01]  /*06b0*/  NOP ;  /* 0x0000000000007918 */ /* 0x000fe20000000000 */
[----:B--234-:R-:W-:Y:S06]  /*06c0*/  BAR.SYNC.DEFER_BLOCKING 0x0 ;  /* 0x0000000000007b1d */ /* 0x01cfec0000010000 */
[----:B------:R-:W-:Y:S05]  /*06d0*/  @!P1 BRA `(.L_x_3) ;  /* 0x0000015400d49947 */ /* 0x000fea0003800000 */
[----:B------:R-:W-:-:S06]  /*06e0*/  UISETP.GT.U32.AND UP0, UPT, UR18, 0x1, UPT ;  /* 0x000000011200788c */ /* 0x000fcc000bf04070 */
[----:B------:R-:W-:-:S13]  /*06f0*/  PLOP3.LUT P0, PT, PT, PT, UP0, 0x80, 0x0 ;  /* 0x000000000000781c */ /* 0x000fda0003f0f008 */
[----:B0-----:R-:W-:Y:S05]  /*0700*/  @P0 EXIT ;  /* 0x000000000000094d */ /* 0x001fea0003800000 */
[----:B------:R-:W-:Y:S01]  /*0710*/  ULDC.64 UR8, c[0x0][0x650] ;  /* 0x0001940000087ab9 */ /* 0x000fe20000000a00 */
[----:B------:R-:W-:Y:S01]  /*0720*/  UMOV UR41, 0xffffffff ;  /* 0xffffffff00297882 */ /* 0x000fe20000000000 */
[----:B------:R-:W-:Y:S01]  /*0730*/  ISETP.GE.U32.AND P0, PT, R7, UR8, PT ;  /* 0x0000000807007c0c */ /* 0x000fe2000bf06070 */
[----:B------:R-:W-:Y:S01]  /*0740*/  UMOV UR42, 0xffffffff ;  /* 0xffffffff002a7882 */ /* 0x000fe20000000000 */
[----:B------:R-:W-:Y:S01]  /*0750*/  UMOV UR43, 0xffffffff ;  /* 0xffffffff002b7882 */ /* 0x000fe20000000000 */
[----:B------:R-:W-:Y:S02]  /*0760*/  PRMT R0, RZ, 0x7610, R0 ;  /* 0x00007610ff007816 */ /* 0x000fe40000000000 */
[----:B------:R-:W-:-:S13]  /*0770*/  ISETP.GE.U32.AND.EX P0, PT, R6, UR9, PT, P0 ;  /* 0x0000000906007c0c */ /* 0x000fda000bf06100 */
[----:B------:R-:W-:Y:S05]  /*0780*/  @P0 BRA `(.L_x_4) ;  /* 0x0000000400800947 */ /* 0x000fea0003800000 */
[----:B------:R-:W-:Y:S01]  /*0790*/  I2FP.F32.U32 R0, UR4 ;  /* 0x0000000400007c45 */ /* 0x000fe20008201000 */
[----:B------:R-:W-:Y:S01]  /*07a0*/  ULDC.64 UR16, c[0x0][0x628] ;  /* 0x00018a0000107ab9 */ /* 0x000fe20000000a00 */
[----:B------:R-:W-:Y:S01]  /*07b0*/  ULDC UR6, c[0x0][0x150] ;  /* 0x0000540000067ab9 */ /* 0x000fe20000000800 */
[----:B------:R-:W-:Y:S01]  /*07c0*/  ISETP.NE.U32.AND P0, PT, RZ, UR16, PT ;  /* 0x00000010ff007c0c */ /* 0x000fe2000bf05070 */
[----:B------:R-:W-:Y:S01]  /*07d0*/  ULDC UR15, c[0x0][0x630] ;  /* 0x00018c00000f7ab9 */ /* 0x000fe20000000800 */
[----:B------:R-:W-:Y:S01]  /*07e0*/  FMUL R0, R0, UR6 ;  /* 0x0000000600007c20 */ /* 0x000fe20008400000 */
[----:B------:R-:W-:Y:S01]  /*07f0*/  R2UR UR18, R7 ;  /* 0x00000000071272ca */ /* 0x000fe200000e0000 */
[----:B------:R-:W-:Y:S01]  /*0800*/  ULDC UR20, c[0x0][0x154] ;  /* 0x0000550000147ab9 */ /* 0x000fe20000000800 */
[----:B------:R-:W-:Y:S01]  /*0810*/  ISETP.NE.AND.EX P0, PT, RZ, UR17, PT, P0 ;  /* 0x00000011ff007c0c */ /* 0x000fe2000bf05300 */
[----:B------:R0:W1:Y:S01]  /*0820*/  F2I.U32.TRUNC.NTZ R2, R0 ;  /* 0x0000000000027305 */ /* 0x000062000020f000 */
[----:B------:R-:W-:-:S02]  /*0830*/  R2UR UR19, R6 ;  /* 0x00000000061372ca */ /* 0x000fc400000e0000 */
[----:B------:R-:W-:Y:S02]  /*0840*/  R2UR UR8, R7 ;  /* 0x00000000070872ca */ /* 0x000fe400000e0000 */
[----:B------:R-:W-:-:S07]  /*0850*/  R2UR UR9, R6 ;  /* 0x00000000060972ca */ /* 0x000fce00000e0000 */
[----:B0-----:R-:W-:Y:S08]  /*0860*/  @!P0 BRA `(.L_x_5) ;  /* 0x0000000000308947 */ /* 0x001ff00003800000 */
[----:B------:R-:W-:Y:S01]  /*0870*/  R2UR UR8, R7 ;  /* 0x00000000070872ca */ /* 0x000fe200000e0000 */
[----:B------:R-:W-:Y:S01]  /*0880*/  ULDC UR6, c[0x0][0x634] ;  /* 0x00018d0000067ab9 */ /* 0x000fe20000000800 */
[----:B------:R-:W-:-:S11]  /*0890*/  R2UR UR14, R6 ;  /* 0x00000000060e72ca */ /* 0x000fd600000e0000 */
[----:B------:R-:W-:-:S04]  /*08a0*/  UIADD3 UR6, UP0, UR8, UR6, URZ ;  /* 0x0000000608067290 */ /* 0x000fc8000ff1e03f */
[----:B------:R-:W-:-:S04]  /*08b0*/  UIADD3.X UR14, URZ, UR14, URZ, UP0, !UPT ;  /* 0x0000000e3f0e7290 */ /* 0x000fc800087fe43f */
[----:B------:R-:W-:-:S04]  /*08c0*/  UIMAD.WIDE.U32 UR8, UR14, UR16, URZ ;  /* 0x000000100e0872a5 */ /* 0x000fc8000f8e003f */
[----:B------:R-:W-:Y:S02]  /*08d0*/  UIMAD.WIDE.U32 UR10, UP0, UR6, UR17, UR8 ;  /* 0x00000011060a72a5 */ /* 0x000fe4000f800008 */
[----:B------:R-:W-:Y:S02]  /*08e0*/  UIMAD.WIDE.U32 UR8, UR6, UR16, URZ ;  /* 0x00000010060872a5 */ /* 0x000fe4000f8e003f */
[----:B------:R-:W-:Y:S02]  /*08f0*/  UIADD3.X UR13, URZ, URZ, URZ, UP0, !UPT ;  /* 0x0000003f3f0d7290 */ /* 0x000fe400087fe43f */
[----:B------:R-:W-:Y:S01]  /*0900*/  UIADD3 URZ, UP0, UR9, UR10, URZ ;  /* 0x0000000a093f7290 */ /* 0x000fe2000ff1e03f */
[----:B------:R-:W-:-:S03]  /*0910*/  UMOV UR12, UR11 ;  /* 0x0000000b000c7c82 */ /* 0x000fc60008000000 */
[----:B------:R-:W-:-:S12]  /*0920*/  UIMAD.WIDE.U32.X UR8, UR14, UR17, UR12, UP0 ;  /* 0x000000110e0872a5 */ /* 0x000fd800080e040c */
.L_x_5:
[----:B------:R-:W-:Y:S01]  /*0930*/  USHF.R.U64 UR43, UR8, UR15, UR9 ;  /* 0x0000000f082b7299 */ /* 0x000fe20008001209 */
[----:B------:R-:W-:Y:S01]  /*0940*/  I2FP.F32.U32 R0, UR7 ;  /* 0x0000000700007c45 */ /* 0x000fe20008201000 */
[----:B------:R-:W-:Y:S01]  /*0950*/  USHF.R.U32.HI UR5, URZ, UR15, UR9 ;  /* 0x0000000f3f057299 */ /* 0x000fe20008011609 */
[----:B-1----:R-:W-:Y:S01]  /*0960*/  R2UR UR12, R2 ;  /* 0x00000000020c72ca */ /* 0x002fe200000e0000 */
[----:B------:R-:W-:Y:S02]  /*0970*/  UIADD3 UR6, UP0, URZ, -UR43, URZ ;  /* 0x8000002b3f067290 */ /* 0x000fe4000ff1e03f */
[----:B------:R-:W-:Y:S01]  /*0980*/  FMUL R0, R0, UR20 ;  /* 0x0000001400007c20 */ /* 0x000fe20008400000 */
[----:B------:R-:W-:Y:S01]  /*0990*/  ULDC.64 UR8, c[0x0][0x620] ;  /* 0x0001880000087ab9 */ /* 0x000fe20000000a00 */
[----:B------:R-:W-:Y:S01]  /*09a0*/  UIADD3.X UR5, URZ, ~UR5, URZ, UP0, !UPT ;  /* 0x800000053f057290 */ /* 0x000fe200087fe43f */
[----:B------:R-:W-:Y:S01]  /*09b0*/  UMOV UR10, UR18 ;  /* 0x00000012000a7c82 */ /* 0x000fe20008000000 */
[----:B------:R-:W-:-:S02]  /*09c0*/  UMOV UR11, UR19 ;  /* 0x00000013000b7c82 */ /* 0x000fc40008000000 */
[----:B------:R-:W-:Y:S01]  /*09d0*/  UIMAD UR5, UR5, UR8, URZ ;  /* 0x00000008050572a4 */ /* 0x000fe2000f8e023f */
[----:B------:R-:W0:Y:S01]  /*09e0*/  F2I.U32.TRUNC.NTZ R0, R0 ;  /* 0x0000000000007305 */ /* 0x000e22000020f000 */
[----:B------:R-:W-:Y:S02]  /*09f0*/  UIMAD.WIDE.U32 UR10, UR6, UR8, UR10 ;  /* 0x00000008060a72a5 */ /* 0x000fe4000f8e000a */
[----:B------:R-:W-:Y:S01]  /*0a00*/  UIMAD UR6, UR6, UR9, UR5 ;  /* 0x00000009060672a4 */ /* 0x000fe2000f8e0205 */
[----:B------:R-:W-:Y:S01]  /*0a10*/  ULDC UR21, c[0x0][0x658] ;  /* 0x0001960000157ab9 */ /* 0x000fe20000000800 */
[----:B------:R-:W-:Y:S02]  /*0a20*/  UMOV UR19, 0xffffffff ;  /* 0xffffffff00137882 */ /* 0x000fe40000000000 */
[----:B------:R-:W-:Y:S01]  /*0a30*/  UIADD3 UR6, UR11, UR6, URZ ;  /* 0x000000060b067290 */ /* 0x000fe2000fffe03f */
[----:B------:R-:W-:Y:S01]  /*0a40*/  ULDC UR15, c[0x0][0x618] ;  /* 0x00018600000f7ab9 */ /* 0x000fe20000000800 */
[----:B------:R-:W-:Y:S01]  /*0a50*/  ULDC.64 UR8, c[0x0][0x640] ;  /* 0x0001900000087ab9 */ /* 0x000fe20000000a00 */
[----:B------:R-:W-:Y:S01]  /*0a60*/  USHF.L.U32 UR11, UR19, UR21, URZ ;  /* 0x00000015130b7299 */ /* 0x000fe2000800063f */
[----:B------:R-:W-:Y:S01]  /*0a70*/  ISETP.NE.U32.AND P0, PT, RZ, UR8, PT ;  /* 0x00000008ff007c0c */ /* 0x000fe2000bf05070 */
[----:B------:R-:W-:-:S02]  /*0a80*/  USHF.R.U64 UR19, UR10, UR15, UR6 ;  /* 0x0000000f0a137299 */ /* 0x000fc40008001206 */
[----:B------:R-:W-:Y:S01]  /*0a90*/  USHF.R.U32.HI UR10, URZ, UR15, UR6 ;  /* 0x0000000f3f0a7299 */ /* 0x000fe20008011606 */
[----:B0-----:R-:W-:Y:S01]  /*0aa0*/  R2UR UR14, R0 ;  /* 0x00000000000e72ca */ /* 0x001fe200000e0000 */
[----:B------:R-:W-:Y:S01]  /*0ab0*/  ULDC UR17, c[0x0][0x608] ;  /* 0x0001820000117ab9 */ /* 0x000fe20000000800 */
[----:B------:R-:W-:Y:S01]  /*0ac0*/  ISETP.NE.AND.EX P0, PT, RZ, UR9, PT, P0 ;  /* 0x00000009ff007c0c */ /* 0x000fe2000bf05300 */
[----:B------:R-:W-:Y:S02]  /*0ad0*/  USHF.R.U64 UR23, UR19, UR17, UR10 ;  /* 0x0000001113177299 */ /* 0x000fe4000800120a */
[----:B------:R-:W-:Y:S01]  /*0ae0*/  USHF.R.U32.HI UR10, URZ, UR17, UR10 ;  /* 0x000000113f0a7299 */ /* 0x000fe2000801160a */
[----:B------:R-:W-:Y:S01]  /*0af0*/  UMOV UR16, 0x1 ;  /* 0x0000000100107882 */ /* 0x000fe20000000000 */
[----:B------:R-:W-:Y:S02]  /*0b00*/  UIADD3 UR12, -UR12, URZ, URZ ;  /* 0x0000003f0c0c7290 */ /* 0x000fe4000fffe13f */
[----:B------:R-:W-:-:S02]  /*0b10*/  USHF.R.U64 UR24, UR23, UR21, UR10 ;  /* 0x0000001517187299 */ /* 0x000fc4000800120a */
[----:B------:R-:W-:Y:S01]  /*0b20*/  USHF.L.U32 UR6, UR16, UR21, URZ ;  /* 0x0000001510067299 */ /* 0x000fe2000800063f */
[----:B------:R-:W-:Y:S01]  /*0b30*/  ULDC UR13, c[0x0][0x144] ;  /* 0x00005100000d7ab9 */ /* 0x000fe20000000800 */
[----:B------:R-:W-:Y:S01]  /*0b40*/  ULDC UR5, c[0x0][0x600] ;  /* 0x0001800000057ab9 */ /* 0x000fe20000000800 */
[----:B------:R-:W-:Y:S02]  /*0b50*/  ULOP3.LUT UR16, URZ, UR11, URZ, 0x33, !UPT ;  /* 0x0000000b3f107292 */ /* 0x000fe4000f8e333f */
[----:B------:R-:W-:Y:S02]  /*0b60*/  USHF.R.U32.HI UR11, URZ, UR21, UR10 ;  /* 0x000000153f0b7299 */ /* 0x000fe4000801160a */
[----:B------:R-:W-:Y:S02]  /*0b70*/  UIADD3 UR18, UR5, -0x1, URZ ;  /* 0xffffffff05127890 */ /* 0x000fe4000fffe03f */
[----:B------:R-:W-:Y:S02]  /*0b80*/  UIADD3 UR20, -UR14, URZ, URZ ;  /* 0x0000003f0e147290 */ /* 0x000fe4000fffe13f */
[----:B------:R-:W-:Y:S01]  /*0b90*/  UIMAD UR4, UR13, UR12, UR4 ;  /* 0x0000000c0d0472a4 */ /* 0x000fe2000f8e0204 */
[----:B------:R-:W-:Y:S01]  /*0ba0*/  ULDC UR25, c[0x0][0x148] ;  /* 0x0000520000197ab9 */ /* 0x000fe20000000800 */
[----:B------:R-:W-:Y:S01]  /*0bb0*/  ULDC UR21, c[0x0][0x648] ;  /* 0x0001920000157ab9 */ /* 0x000fe20000000800 */
[----:B------:R-:W-:Y:S01]  /*0bc0*/  ULDC UR22, c[0x0][0x638] ;  /* 0x00018e0000167ab9 */ /* 0x000fe20000000800 */
[----:B------:R-:W-:Y:S01]  /*0bd0*/  UMOV UR10, UR24 ;  /* 0x00000018000a7c82 */ /* 0x000fe20008000000 */
[----:B------:R-:W-:Y:S07]  /*0be0*/  @!P0 BRA `(.L_x_6) ;  /* 0x0000000000308947 */ /* 0x000fee0003800000 */
[----:B------:R-:W-:Y:S02]  /*0bf0*/  ULDC UR14, c[0x0][0x64c] ;  /* 0x00019300000e7ab9 */ /* 0x000fe40000000800 */
        /* <DEDUP_REMOVED lines=8> */
[----:B------:R-:W-:-:S07]  /*0c80*/  UIMAD.WIDE.U32.X UR8, UR17, UR9, UR14, UP0 ;  /* 0x00000009110872a5 */ /* 0x000fce00080e040e */
[----:B------:R-:W-:Y:S01]  /*0c90*/  UMOV UR10, UR8 ;  /* 0x00000008000a7c82 */ /* 0x000fe20008000000 */
[----:B------:R-:W-:-:S05]  /*0ca0*/  UMOV UR11, UR9 ;  /* 0x00000009000b7c82 */ /* 0x000fca0008000000 */
.L_x_6:
[----:B------:R-:W-:Y:S01]  /*0cb0*/  UISETP.NE.AND UP0, UPT, UR45, URZ, UPT ;  /* 0x0000003f2d00728c */ /* 0x000fe2000bf05270 */
[----:B------:R-:W-:Y:S01]  /*0cc0*/  MOV R0, 0x1 ;  /* 0x0000000100007802 */ /* 0x000fe20000000f00 */
[----:B------:R-:W-:Y:S02]  /*0cd0*/  USHF.R.U64 UR8, UR10, UR21, UR11 ;  /* 0x000000150a087299 */ /* 0x000fe4000800120b */
[----:B------:R-:W-:Y:S02]  /*0ce0*/  ULOP3.LUT UR16, UR23, UR16, URZ, 0xc0, !UPT ;  /* 0x0000001017107292 */ /* 0x000fe4000f8ec03f */
[----:B------:R-:W-:Y:S02]  /*0cf0*/  ULOP3.LUT UR18, UR19, UR18, URZ, 0xc0, !UPT ;  /* 0x0000001213127292 */ /* 0x000fe4000f8ec03f */
[----:B------:R-:W-:-:S03]  /*0d00*/  UIMAD UR16, UR6, UR8, UR16 ;  /* 0x00000008061072a4 */ /* 0x000fc6000f8e0210 */
[----:B------:R-:W-:Y:S02]  /*0d10*/  @UP0 UIMAD UR4, UR25, UR20, UR7 ;  /* 0x00000014190402a4 */ /* 0x000fe4000f8e0207 */
[----:B------:R-:W-:-:S04]  /*0d20*/  UIADD3 UR7, -UR8, URZ, URZ ;  /* 0x0000003f08077290 */ /* 0x000fc8000fffe13f */
[----:B------:R-:W-:-:S03]  /*0d30*/  UIMAD UR6, UR7, UR22, UR24 ;  /* 0x00000016070672a4 */ /* 0x000fc6000f8e0218 */
[----:B------:R-:W-:Y:S01]  /*0d40*/  ULDC UR7, c[0x0][0x610] ;  /* 0x0001840000077ab9 */ /* 0x000fe20000000800 */
[----:B------:R-:W-:Y:S02]  /*0d50*/  UIMAD UR6, UR6, UR5, UR18 ;  /* 0x00000005060672a4 */ /* 0x000fe4000f8e0212 */
[----:B------:R-:W-:-:S04]  /*0d60*/  UIMAD UR4, UR16, UR7, UR4 ;  /* 0x00000007100472a4 */ /* 0x000fc8000f8e0204 */
[----:B------:R-:W-:Y:S02]  /*0d70*/  USEL UR42, UR6, UR4, !UP0 ;  /* 0x00000004062a7287 */ /* 0x000fe4000c000000 */
[----:B------:R-:W-:-:S12]  /*0d80*/  USEL UR41, UR4, UR6, !UP0 ;  /* 0x0000000604297287 */ /* 0x000fd8000c000000 */
.L_x_4:
[----:B------:R-:W-:-:S08]  /*0d90*/  NOP ;  /* 0x0000000000007918 */ /* 0x000fd00000000000 */
[----:B------:R-:W0:Y:S02]  /*0da0*/  USETMAXREG.TRY_ALLOC.CTAPOOL UP0, 0xf0 ;  /* 0x000000f0000079c8 */ /* 0x000e240008000600 */
[----:B0-----:R-:W-:-:S13]  /*0db0*/  PLOP3.LUT P0, PT, PT, PT, UP0, 0x80, 0x0 ;  /* 0x000000000000781c */ /* 0x001fda0003f0f008 */
[----:B------:R-:W-:Y:S05]  /*0dc0*/  @!P0 BRA `(.L_x_4) ;  /* 0xfffffffc00f08947 */ /* 0x000fea000383ffff */
[----:B------:R-:W-:Y:S01]  /*0dd0*/  ULDC.64 UR4, c[0x0][0x598] ;  /* 0x0001660000047ab9 */ /* 0x000fe20000000a00 */
[----:B------:R-:W-:Y:S01]  /*0de0*/  ULDC.64 UR36, c[0x0][0x208] ;  /* 0x0000820000247ab9 */ /* 0x000fe20000000a00 */
[----:B------:R-:W-:-:S04]  /*0df0*/  ISETP.NE.U32.AND P0, PT, RZ, UR4, PT ;  /* 0x00000004ff007c0c */ /* 0x000fc8000bf05070 */
[----:B------:R-:W-:-:S13]  /*0e00*/  ISETP.NE.AND.EX P0, PT, RZ, UR5, PT, P0 ;  /* 0x00000005ff007c0c */ /* 0x000fda000bf05300 */
[----:B------:R-:W-:Y:S05]  /*0e10*/  @!P0 BRA `(.L_x_7) ;  /* 0x00000000001c8947 */ /* 0x000fea0003800000 */
[----:B------:R-:W0:Y:S02]  /*0e20*/  LDC.64 R2, c[0x0][0x598] ;  /* 0x00016600ff027b82 */ /* 0x000e240000000a00 */
[----:B0-----:R-:W2:Y:S02]  /*0e30*/  LDG.E.64 R2, desc[UR36][R2.64] ;  /* 0x0000002402027981 */ /* 0x001ea4000c1e1b00 */
[----:B--2---:R-:W-:-:S04]  /*0e40*/  ISETP.NE.U32.AND P0, PT, R2, RZ, PT ;  /* 0x000000ff0200720c */ /* 0x004fc80003f05070 */
[----:B------:R-:W-:-:S13]  /*0e50*/  ISETP.NE.AND.EX P0, PT, R3, RZ, PT, P0 ;  /* 0x000000ff0300720c */ /* 0x000fda0003f05300 */
[----:B------:R-:W-:Y:S05]  /*0e60*/  @!P0 BRA `(.L_x_7) ;  /* 0x0000000000088947 */ /* 0x000fea0003800000 */
[----:B------:R0:W5:Y:S01]  /*0e70*/  LD.E R2, desc[UR36][R2.64] ;  /* 0x0000002402027980 */ /* 0x000162000c101900 */
[----:B------:R-:W-:Y:S05]  /*0e80*/  BRA `(.L_x_8) ;  /* 0x0000000000247947 */ /* 0x000fea0003800000 */
.L_x_7:
[----:B------:R-:W-:Y:S02]  /*0e90*/  ULDC.64 UR4, c[0x0][0x588] ;  /* 0x0001620000047ab9 */ /* 0x000fe40000000a00 */
[----:B------:R-:W-:-:S04]  /*0ea0*/  ISETP.NE.U32.AND P0, PT, RZ, UR4, PT ;  /* 0x00000004ff007c0c */ /* 0x000fc8000bf05070 */
[----:B------:R-:W-:-:S13]  /*0eb0*/  ISETP.NE.AND.EX P0, PT, RZ, UR5, PT, P0 ;  /* 0x00000005ff007c0c */ /* 0x000fda000bf05300 */
[----:B------:R-:W-:Y:S05]  /*0ec0*/  @!P0 BRA `(.L_x_9) ;  /* 0x00000000000c8947 */ /* 0x000fea0003800000 */
[----:B------:R-:W0:Y:S02]  /*0ed0*/  LDC.64 R2, c[0x0][0x588] ;  /* 0x00016200ff027b82 */ /* 0x000e240000000a00 */
[----:B0-----:R1:W5:Y:S01]  /*0ee0*/  LDG.E R2, desc[UR36][R2.64] ;  /* 0x0000002402027981 */ /* 0x001362000c1e1900 */
[----:B------:R-:W-:Y:S05]  /*0ef0*/  BRA `(.L_x_8) ;  /* 0x0000000000087947 */ /* 0x000fea0003800000 */
.L_x_9:
[----:B------:R-:W-:Y:S02]  /*0f00*/  ULDC UR4, c[0x0][0x580] ;  /* 0x0001600000047ab9 */ /* 0x000fe40000000800 */
[----:B------:R-:W-:-:S07]  /*0f10*/  IMAD.U32 R2, RZ, RZ, UR4 ;  /* 0x00000004ff027e24 */ /* 0x000fce000f8e00ff */
.L_x_8:
[----:B------:R-:W-:Y:S02]  /*0f20*/  ULDC.64 UR4, c[0x0][0x5a0] ;  /* 0x0001680000047ab9 */ /* 0x000fe40000000a00 */
[----:B------:R-:W-:-:S04]  /*0f30*/  ISETP.NE.U32.AND P0, PT, RZ, UR4, PT ;  /* 0x00000004ff007c0c */ /* 0x000fc8000bf05070 */
[----:B------:R-:W-:-:S13]  /*0f40*/  ISETP.NE.AND.EX P0, PT, RZ, UR5, PT, P0 ;  /* 0x00000005ff007c0c */ /* 0x000fda000bf05300 */
[----:B------:R-:W-:Y:S05]  /*0f50*/  @!P0 BRA `(.L_x_10) ;  /* 0x00000000001c8947 */ /* 0x000fea0003800000 */
[----:B------:R-:W2:Y:S02]  /*0f60*/  LDC.64 R4, c[0x0][0x5a0] ;  /* 0x00016800ff047b82 */ /* 0x000ea40000000a00 */
[----:B--2---:R-:W2:Y:S02]  /*0f70*/  LDG.E.64 R4, desc[UR36][R4.64] ;  /* 0x0000002404047981 */ /* 0x004ea4000c1e1b00 */
[----:B--2---:R-:W-:-:S04]  /*0f80*/  ISETP.NE.U32.AND P0, PT, R4, RZ, PT ;  /* 0x000000ff0400720c */ /* 0x004fc80003f05070 */
[----:B------:R-:W-:-:S13]  /*0f90*/  ISETP.NE.AND.EX P0, PT, R5, RZ, PT, P0 ;  /* 0x000000ff0500720c */ /* 0x000fda0003f05300 */
[----:B------:R-:W-:Y:S05]  /*0fa0*/  @!P0 BRA `(.L_x_10) ;  /* 0x0000000000088947 */ /* 0x000fea0003800000 */
[----:B------:R2:W5:Y:S01]  /*0fb0*/  LD.E R16, desc[UR36][R4.64] ;  /* 0x0000002404107980 */ /* 0x000562000c101900 */
[----:B------:R-:W-:Y:S05]  /*0fc0*/  BRA `(.L_x_11) ;  /* 0x0000000000247947 */ /* 0x000fea0003800000 */
.L_x_10:
[----:B------:R-:W-:Y:S02]  /*0fd0*/  ULDC.64 UR4, c[0x0][0x590] ;  /* 0x0001640000047ab9 */ /* 0x000fe40000000a00 */
[----:B------:R-:W-:-:S04]  /*0fe0*/  ISETP.NE.U32.AND P0, PT, RZ, UR4, PT ;  /* 0x00000004ff007c0c */ /* 0x000fc8000bf05070 */
[----:B------:R-:W-:-:S13]  /*0ff0*/  ISETP.NE.AND.EX P0, PT, RZ, UR5, PT, P0 ;  /* 0x00000005ff007c0c */ /* 0x000fda000bf05300 */
[----:B------:R-:W-:Y:S05]  /*1000*/  @!P0 BRA `(.L_x_12) ;  /* 0x00000000000c8947 */ /* 0x000fea0003800000 */
[----:B------:R-:W2:Y:S02]  /*1010*/  LDC.64 R16, c[0x0][0x590] ;  /* 0x00016400ff107b82 */ /* 0x000ea40000000a00 */
[----:B--2---:R3:W5:Y:S01]  /*1020*/  LDG.E R16, desc[UR36][R16.64] ;  /* 0x0000002410107981 */ /* 0x004762000c1e1900 */
[----:B------:R-:W-:Y:S05]  /*1030*/  BRA `(.L_x_11) ;  /* 0x0000000000087947 */ /* 0x000fea0003800000 */
.L_x_12:
[----:B------:R-:W-:Y:S02]  /*1040*/  ULDC UR4, c[0x0][0x584] ;  /* 0x0001610000047ab9 */ /* 0x000fe40000000800 */
[----:B------:R-:W-:-:S07]  /*1050*/  IMAD.U32 R16, RZ, RZ, UR4 ;  /* 0x00000004ff107e24 */ /* 0x000fce000f8e00ff */
.L_x_11:
[----:B------:R-:W-:-:S13]  /*1060*/  LOP3.LUT P0, RZ, R0, 0xff, RZ, 0xc0, !PT ;  /* 0x000000ff00ff7812 */ /* 0x000fda000780c0ff */
[----:B------:R-:W-:Y:S05]  /*1070*/  @!P0 EXIT ;  /* 0x000000000000894d */ /* 0x000fea0003800000 */
[----:B------:R-:W-:Y:S01]  /*1080*/  ULDC UR4, c[0x0][0x28c] ;  /* 0x0000a30000047ab9 */ /* 0x000fe20000000800 */
[----:B------:R-:W-:Y:S01]  /*1090*/  UMOV UR38, URZ ;  /* 0x0000003f00267c82 */ /* 0x000fe20008000000 */
[----:B------:R-:W-:Y:S01]  /*10a0*/  UIADD3 UR4, UR4, 0x1f, URZ ;  /* 0x0000001f04047890 */ /* 0x000fe2000fffe03f */
[----:B------:R-:W-:-:S03]  /*10b0*/  UMOV UR39, URZ ;  /* 0x0000003f00277c82 */ /* 0x000fc60008000000 */
[----:B------:R-:W-:-:S04]  /*10c0*/  USHF.R.S32.HI UR5, URZ, 0x1f, UR4 ;  /* 0x0000001f3f057899 */ /* 0x000fc80008011404 */
[----:B------:R-:W-:-:S04]  /*10d0*/  ULEA.HI UR5, UR5, UR4, URZ, 0x5 ;  /* 0x0000000405057291 */ /* 0x000fc8000f8f283f */
[----:B------:R-:W-:-:S12]  /*10e0*/  USHF.R.S32.HI UR44, URZ, 0x5, UR5 ;  /* 0x000000053f2c7899 */ /* 0x000fd80008011405 */
.L_x_540:
[----:B------:R-:W4:Y:S01]  /*10f0*/  S2R R0, SR_TID.X ;  /* 0x0000000000007919 */ /* 0x000f220000002100 */
[----:B------:R-:W0:Y:S01]  /*1100*/  S2UR UR6, SR_CgaCtaId ;  /* 0x00000000000679c3 */ /* 0x000e220000008800 */
[----:B------:R-:W-:Y:S02]  /*1110*/  UMOV UR46, 0x400 ;  /* 0x00000400002e7882 */ /* 0x000fe40000000000 */
[----:B0-----:R-:W-:Y:S01]  /*1120*/  ULEA UR46, UR6, UR46, 0x18 ;  /* 0x0000002e062e7291 */ /* 0x001fe2000f8ec03f */
[----:B----4-:R-:W-:-:S04]  /*1130*/  LOP3.LUT R0, R0, 0x80, RZ, 0xc0, !PT ;  /* 0x0000008000007812 */ /* 0x010fc800078ec0ff */
[----:B------:R-:W-:-:S06]  /*1140*/  SHF.R.U32.HI R0, RZ, 0x7, R0 ;  /* 0x00000007ff007819 */ /* 0x000fcc0000011600 */
[----:B------:R-:W0:Y:S02]  /*1150*/  SHFL.IDX PT, R0, R0, RZ, 0x1f ;  /* 0x00001fff00007589 */ /* 0x000e2400000e0000 */
[----:B0-----:R-:W-:-:S13]  /*1160*/  R2UR UR4, R0 ;  /* 0x00000000000472ca */ /* 0x001fda00000e0000 */
[----:B------:R-:W-:-:S04]  /*1170*/  ULEA.HI UR5, UR4, UR4, URZ, 0x1 ;  /* 0x0000000404057291 */ /* 0x000fc8000f8f083f */
[----:B------:R-:W-:-:S04]  /*1180*/  ULOP3.LUT UR5, UR5, 0xffffe, URZ, 0xc0, !UPT ;  /* 0x000ffffe05057892 */ /* 0x000fc8000f8ec03f */
[----:B------:R-:W-:-:S03]  /*1190*/  UIADD3 UR5, UR4, -UR5, URZ ;  /* 0x8000000504057290 */ /* 0x000fc6000fffe03f */
[----:B------:R-:W-:Y:S01]  /*11a0*/  ULDC UR4, c[0x0][0x28c] ;  /* 0x0000a30000047ab9 */ /* 0x000fe20000000800 */
[----:B------:R-:W-:Y:S01]  /*11b0*/  ULEA UR5, UR5, UR46, 0xc ;  /* 0x0000002e05057291 */ /* 0x000fe2000f8e603f */
[----:B------:R-:W-:-:S03]  /*11c0*/  ISETP.LT.AND P0, PT, RZ, UR4, PT ;  /* 0x00000004ff007c0c */ /* 0x000fc6000bf01270 */
[----:B------:R-:W-:-:S04]  /*11d0*/  UIADD3 UR5, UR5, 0x100, URZ ;  /* 0x0000010005057890 */ /* 0x000fc8000fffe03f */
[----:B------:R-:W-:-:S04]  /*11e0*/  USHF.R.U32.HI UR5, URZ, 0x4, UR5 ;  /* 0x000000043f057899 */ /* 0x000fc80008011605 */
[----:B------:R-:W-:Y:S02]  /*11f0*/  ULOP3.LUT UR47, UR5, 0x3fff, URZ, 0xc0, !UPT ;  /* 0x00003fff052f7892 */ /* 0x000fe4000f8ec03f */
[----:B-1-3--:R-:W-:Y:S10]  /*1200*/  @P0 BRA `(.L_x_13) ;  /* 0x0000000000400947 */ /* 0x00aff40003800000 */
[----:B------:R-:W-:Y:S01]  /*1210*/  MOV R0, 0x0 ;  /* 0x0000000000007802 */ /* 0x000fe20000000f00 */
[----:B------:R-:W-:Y:S01]  /*1220*/  ULDC.64 UR4, c[0x4][0x68] ;  /* 0x01001a0000047ab9 */ /* 0x000fe20000000a00 */
[----:B------:R-:W-:Y:S01]  /*1230*/  ULDC.64 UR6, c[0x4][0x8] ;  /* 0x0100020000067ab9 */ /* 0x000fe20000000a00 */
[----:B--2---:R-:W-:Y:S01]  /*1240*/  IMAD.U32 R4, RZ, RZ, UR4 ;  /* 0x00000004ff047e24 */ /* 0x004fe2000f8e00ff */
[----:B------:R0:W2:Y:S01]  /*1250*/  LDC.64 R14, c[0x4][R0] ;  /* 0x01000000000e7b82 */ /* 0x0000a20000000a00 */
[----:B------:R-:W-:Y:S01]  /*1260*/  IMAD.U32 R5, RZ, RZ, UR5 ;  /* 0x00000005ff057e24 */ /* 0x000fe2000f8e00ff */
[----:B------:R-:W-:Y:S01]  /*1270*/  ULDC.64 UR4, c[0x4][0x70] ;  /* 0x01001c0000047ab9 */ /* 0x000fe20000000a00 */
[----:B------:R-:W-:Y:S01]  /*1280*/  IMAD.U32 R10, RZ, RZ, UR6 ;  /* 0x00000006ff0a7e24 */ /* 0x000fe2000f8e00ff */
[----:B------:R-:W-:Y:S01]  /*1290*/  MOV R7, UR5 ;  /* 0x0000000500077c02 */ /* 0x000fe20008000f00 */
[----:B------:R-:W-:Y:S02]  /*12a0*/  IMAD.U32 R6, RZ, RZ, UR4 ;  /* 0x00000004ff067e24 */ /* 0x000fe4000f8e00ff */
[----:B------:R-:W-:-:S02]  /*12b0*/  IMAD.U32 R11, RZ, RZ, UR7 ;  /* 0x00000007ff0b7e24 */ /* 0x000fc4000f8e00ff */
[----:B------:R-:W-:Y:S02]  /*12c0*/  IMAD.MOV.U32 R8, RZ, RZ, 0x1e1 ;  /* 0x000001e1ff087424 */ /* 0x000fe400078e00ff */
[----:B------:R-:W-:Y:S02]  /*12d0*/  IMAD.MOV.U32 R12, RZ, RZ, 0x1 ;  /* 0x00000001ff0c7424 */ /* 0x000fe400078e00ff */
[----:B0-----:R-:W-:-:S07]  /*12e0*/  IMAD.MOV.U32 R13, RZ, RZ, RZ ;  /* 0x000000ffff0d7224 */ /* 0x001fce00078e00ff */
[----:B------:R-:W-:-:S07]  /*12f0*/  LEPC R20, `(.L_x_13) ;  /* 0x000000001014794e */ /* 0x000fce0000000000 */
[----:B-123-5:R-:W-:Y:S05]  /*1300*/  CALL.ABS.NOINC R14 ;  /* 0x000000000e007343 */ /* 0x02efea0003c00000 */
.L_x_13:
[----:B------:R-:W-:-:S06]  /*1310*/  ULOP3.LUT UR4, UR40, 0x1, URZ, 0xfc, !UPT ;  /* 0x0000000128047892 */ /* 0x000fcc000f8efc3f */
[----:B------:R-:W-:-:S04]  /*1320*/  MOV R0, UR4 ;  /* 0x0000000400007c02 */ /* 0x000fc80008000f00 */
[----:B------:R-:W-:-:S13]  /*1330*/  ISETP.NE.AND P0, PT, R0, 0x3, PT ;  /* 0x000000030000780c */ /* 0x000fda0003f05270 */
[----:B------:R-:W-:Y:S05]  /*1340*/  @!P0 BRA `(.L_x_14) ;  /* 0x0000000000048947 */ /* 0x000fea0003800000 */
[----:B------:R-:W-:Y:S01]  /*1350*/  BPT.TRAP 0x1 ;  /* 0x000000040000795c */ /* 0x000fe20000300000 */
.L_x_14:
[----:B-1----:R-:W-:Y:S02]  /*1360*/  IMAD.U32 R3, RZ, RZ, UR39 ;  /* 0x00000027ff037e24 */ /* 0x002fe4000f8e00ff */
[----:B------:R-:W-:-:S03]  /*1370*/  IMAD.U32 R0, RZ, RZ, UR38 ;  /* 0x00000026ff007e24 */ /* 0x000fc6000f8e00ff */
[----:B------:R-:W-:Y:S02]  /*1380*/  LEA R3, R3, UR46, 0x3 ;  /* 0x0000002e03037c11 */ /* 0x000fe4000f8e18ff */
[----:B------:R-:W-:-:S04]  /*1390*/  SHF.L.U32 R0, R0, 0x1f, RZ ;  /* 0x0000001f00007819 */ /* 0x000fc800000006ff */
[----:B------:R0:W1:Y:S01]  /*13a0*/  SYNCS.PHASECHK.TRANS64.TRYWAIT P1, [R3+URZ], R0 ;  /* 0x00000000030075a7 */ /* 0x000062000802017f */
[----:B------:R-:W-:Y:S05]  /*13b0*/  @!P0 BRA `(.L_x_15) ;  /* 0x0000000000048947 */ /* 0x000fea0003800000 */
[----:B------:R-:W-:Y:S01]  /*13c0*/  BPT.TRAP 0x1 ;  /* 0x000000040000795c */ /* 0x000fe20000300000 */
.L_x_15:
[----:B-1----:R-:W-:Y:S05]  /*13d0*/  @P1 BRA `(.L_x_16) ;  /* 0x0000000000081947 */ /* 0x002fea0003800000 */
[----:B------:R-:W1:Y:S02]  /*13e0*/  SYNCS.PHASECHK.TRANS64.TRYWAIT P1, [R3+URZ], R0 ;  /* 0x00000000030075a7 */ /* 0x000e64000802017f */
[----:B-1----:R-:W-:Y:S05]  /*13f0*/  @!P1 BRA `(.L_x_17) ;  /* 0x00000160005c9947 */ /* 0x002fea0003800000 */
.L_x_16:
[----:B------:R-:W-:-:S04]  /*1400*/  UISETP.LT.AND UP0, UPT, UR44, 0x1, UPT ;  /* 0x000000012c00788c */ /* 0x000fc8000bf01270 */
[----:B------:R-:W-:-:S04]  /*1410*/  USEL UR4, UR44, 0x1, UP0 ;  /* 0x000000012c047887 */ /* 0x000fc80008000000 */
[----:B------:R-:W-:-:S06]  /*1420*/  UIADD3 UR4, UR44, -UR4, URZ ;  /* 0x800000042c047290 */ /* 0x000fcc000fffe03f */
[----:B01----:R-:W-:Y:S02]  /*1430*/  IMAD.U32 R0, RZ, RZ, UR4 ;  /* 0x00000004ff007e24 */ /* 0x003fe4000f8e00ff */
[----:B------:R-:W-:Y:S01]  /*1440*/  IMAD.U32 R3, RZ, RZ, UR4 ;  /* 0x00000004ff037e24 */ /* 0x000fe2000f8e00ff */
[----:B------:R-:W-:Y:S05]  /*1450*/  WARPSYNC.ALL ;  /* 0x0000000000007948 */ /* 0x000fea0003800000 */
[----:B------:R-:W-:Y:S01]  /*1460*/  ISETP.GE.AND P1, PT, R0, 0x1, PT ;  /* 0x000000010000780c */ /* 0x000fe20003f26270 */
[----:B------:R-:W-:Y:S01]  /*1470*/  UIADD3 UR46, UR46, 0xc100, URZ ;  /* 0x0000c1002e2e7890 */ /* 0x000fe2000fffe03f */
[----:B------:R-:W-:Y:S01]  /*1480*/  WARPGROUP.ARRIVE ;  /* 0x00000000000079c5 */ /* 0x000fe20000000000 */
[----:B------:R-:W-:-:S02]  /*1490*/  ULOP3.LUT UR8, UR47, 0x10000, URZ, 0xfc, !UPT ;  /* 0x000100002f087892 */ /* 0x000fc4000f8efc3f */
[----:B------:R-:W-:Y:S02]  /*14a0*/  USHF.R.U32.HI UR46, URZ, 0x4, UR46 ;  /* 0x000000043f2e7899 */ /* 0x000fe4000801162e */
[----:B------:R-:W-:Y:S02]  /*14b0*/  ULEA UR10, UR39, UR8, 0xa ;  /* 0x00000008270a7291 */ /* 0x000fe4000f8e503f */
[----:B------:R-:W-:Y:S01]  /*14c0*/  ULOP3.LUT UR9, UR46, 0x3fff, URZ, 0xc0, !UPT ;  /* 0x00003fff2e097892 */ /* 0x000fe2000f8ec03f */
[----:B------:R-:W-:Y:S01]  /*14d0*/  UMOV UR5, 0x80000020 ;  /* 0x8000002000057882 */ /* 0x000fe20000000000 */
[----:B------:R-:W-:Y:S02]  /*14e0*/  UMOV UR7, 0x80000020 ;  /* 0x8000002000077882 */ /* 0x000fe40000000000 */
[----:B------:R-:W-:Y:S01]  /*14f0*/  ULOP3.LUT UR9, UR9, 0x10000, URZ, 0xfc, !UPT ;  /* 0x0001000009097892 */ /* 0x000fe2000f8efc3f */
[----:B------:R-:W-:-:S03]  /*1500*/  UMOV UR4, UR10 ;  /* 0x0000000a00047c82 */ /* 0x000fc60008000000 */
[----:B------:R-:W-:-:S07]  /*1510*/  ULEA UR11, UR39, UR9, 0xa ;  /* 0x00000009270b7291 */ /* 0x000fce000f8e503f */
[----:B------:R-:W-:Y:S02]  /*1520*/  UMOV UR6, UR11 ;  /* 0x0000000b00067c82 */ /* 0x000fe40008000000 */
[----:B------:R-:W-:Y:S01]  /*1530*/  HGMMA.64x256x16.F32 R24, gdesc[UR4], RZ, !UPT, gsb0 ;  /* 0x03e00000041879f0 */ /* 0x000fe2000c0008ff */
[----:B------:R-:W-:Y:S01]  /*1540*/  UIADD3 UR4, UR10, 0x200, URZ ;  /* 0x000002000a047890 */ /* 0x000fe2000fffe03f */
[----:B------:R-:W-:Y:S01]  /*1550*/  UMOV UR5, 0x80000020 ;  /* 0x8000002000057882 */ /* 0x000fe20000000000 */
[----:B------:R-:W-:Y:S02]  /*1560*/  WARPGROUP.DEPBAR.LE gsb0, 0x0 ;  /* 0x00008000000079c5 */ /* 0x000fe40000010000 */
[----:B------:R-:W-:Y:S01]  /*1570*/  STL.64 [R1], R24 ;  /* 0x0000001801007387 */ /* 0x000fe20000100a00 */
[----:B------:R-:W-:Y:S01]  /*1580*/  IMAD.MOV.U32 R235, RZ, RZ, R49 ;  /* 0x000000ffffeb7224 */ /* 0x000fe200078e0031 */
[----:B------:R-:W-:Y:S01]  /*1590*/  MOV R234, R50 ;  /* 0x0000003200ea7202 */ /* 0x000fe20000000f00 */
[----:B------:R-:W-:Y:S01]  /*15a0*/  IMAD.MOV.U32 R233, RZ, RZ, R51 ;  /* 0x000000ffffe97224 */ /* 0x000fe200078e0033 */
[----:B------:R-:W-:Y:S01]  /*15b0*/  STL.64 [R1+0x8], R26 ;  /* 0x0000081a01007387 */ /* 0x000fe20000100a00 */
        /* <DEDUP_REMOVED lines=53> */
[----:B--2---:R-:W-:Y:S01]  /*1910*/  MOV R5, R149 ;  /* 0x0000009500057202 */ /* 0x004fe20000000f00 */
[----:B------:R-:W-:Y:S01]  /*1920*/  IMAD.MOV.U32 R168, RZ, RZ, R84 ;  /* 0x000000ffffa87224 */ /* 0x000fe200078e0054 */
[----:B------:R0:W-:Y:S01]  /*1930*/  STL [R1+0x60], R48 ;  /* 0x0000603001007387 */ /* 0x0001e20000100800 */
[----:B------:R-:W-:-:S02]  /*1940*/  IMAD.MOV.U32 R169, RZ, RZ, R85 ;  /* 0x000000ffffa97224 */ /* 0x000fc400078e0055 */
[----:B------:R-:W-:Y:S01]  /*1950*/  IMAD.MOV.U32 R171, RZ, RZ, R87 ;  /* 0x000000ffffab7224 */ /* 0x000fe200078e0057 */
[----:B------:R-:W-:Y:S01]  /*1960*/  STL [R1+0x2b8], R160 ;  /* 0x0002b8a001007387 */ /* 0x000fe20000100800 */
[----:B------:R-:W-:Y:S02]  /*1970*/  IMAD.MOV.U32 R172, RZ, RZ, R88 ;  /* 0x000000ffffac7224 */ /* 0x000fe400078e0058 */
[----:B------:R-:W-:Y:S02]  /*1980*/  IMAD.MOV.U32 R173, RZ, RZ, R89 ;  /* 0x000000ffffad7224 */ /* 0x000fe400078e0059 */
[----:B------:R-:W-:Y:S02]  /*1990*/  IMAD.MOV.U32 R174, RZ, RZ, R90 ;  /* 0x000000ffffae7224 */ /* 0x000fe400078e005a */
[----:B------:R-:W-:Y:S02]  /*19a0*/  IMAD.MOV.U32 R175, RZ, RZ, R91 ;  /* 0x000000ffffaf7224 */ /* 0x000fe400078e005b */
[----:B------:R-:W-:-:S02]  /*19b0*/  IMAD.MOV.U32 R177, RZ, RZ, R93 ;  /* 0x000000ffffb17224 */ /* 0x000fc400078e005d */
[----:B------:R-:W-:Y:S02]  /*19c0*/  IMAD.MOV.U32 R178, RZ, RZ, R94 ;  /* 0x000000ffffb27224 */ /* 0x000fe400078e005e */
        /* <DEDUP_REMOVED lines=36> */
[----:B---3--:R-:W-:Y:S02]  /*1c10*/  IMAD.MOV.U32 R17, RZ, RZ, R138 ;  /* 0x000000ffff117224 */ /* 0x008fe400078e008a */
        /* <DEDUP_REMOVED lines=10> */
[----:B0-----:R-:W-:-:S06]  /*1cc0*/  WARPGROUP.ARRIVE ;  /* 0x00000000000079c5 */ /* 0x001fcc0000000000 */
[----:B------:R-:W-:Y:S03]  /*1cd0*/  HGMMA.64x256x16.F32 R24, gdesc[UR4], RZ, !UPT, gsb0 ;  /* 0x03e00000041879f0 */ /* 0x000fe6000c0008ff */
[----:B------:R-:W-:Y:S02]  /*1ce0*/  WARPGROUP.DEPBAR.LE gsb0, 0x0 ;  /* 0x00008000000079c5 */ /* 0x000fe40000010000 */
[----:B------:R-:W-:Y:S04]  /*1cf0*/  STL.64 [R1+0x2b0], R150 ;  /* 0x0002b09601007387 */ /* 0x000fe80000100a00 */
        /* <DEDUP_REMOVED lines=20> */
[----:B------:R0:W-:Y:S04]  /*1e40*/  STL.64 [R1+0x208], R108 ;  /* 0x0002086c01007387 */ /* 0x0001e80000100a00 */
[----:B0-----:R-:W2:Y:S04]  /*1e50*/  LDL.LU R108, [R1] ;  /* 0x00000000016c7983 */ /* 0x001ea80000300800 */
[----:B------:R-:W2:Y:S04]  /*1e60*/  LDL.LU R109, [R1+0x4] ;  /* 0x00000400016d7983 */ /* 0x000ea80000300800 */
        /* <DEDUP_REMOVED lines=22> */
[----:B------:R-:W2:Y:S01]  /*1fd0*/  LDL.LU R132, [R1+0x60] ;  /* 0x0000600001847983 */ /* 0x000ea20000300800 */
        /* <DEDUP_REMOVED lines=17> */
[----:B------:R-:W-:Y:S01]  /*20f0*/  UIADD3 UR4, UR10, 0x2, URZ ;  /* 0x000000020a047890 */ /* 0x000fe2000fffe03f */
[----:B------:R-:W-:Y:S01]  /*2100*/  IMAD.MOV.U32 R144, RZ, RZ, R224 ;  /* 0x000000ffff907224 */ /* 0x000fe200078e00e0 */
[----:B------:R-:W-:Y:S01]  /*2110*/  UIADD3 UR6, UR11, 0x2, URZ ;  /* 0x000000020b067890 */ /* 0x000fe2000fffe03f */
[----:B------:R-:W-:Y:S01]  /*2120*/  IMAD.MOV.U32 R146, RZ, RZ, R222 ;  /* 0x000000ffff927224 */ /* 0x000fe200078e00de */
[----:B------:R-:W-:Y:S01]  /*2130*/  UMOV UR5, 0x80000020 ;  /* 0x8000002000057882 */ /* 0x000fe20000000000 */
[----:B------:R-:W-:Y:S01]  /*2140*/  IMAD.MOV.U32 R147, RZ, RZ, R221 ;  /* 0x000000ffff937224 */ /* 0x000fe200078e00dd */
[----:B------:R-:W-:Y:S01]  /*2150*/  UMOV UR7, 0x80000020 ;  /* 0x8000002000077882 */ /* 0x000fe20000000000 */
        /* <DEDUP_REMOVED lines=19> */
[----:B------:R-:W-:-:S06]  /*2290*/  IMAD.MOV.U32 R235, RZ, RZ, R0 ;  /* 0x000000ffffeb7224 */ /* 0x000fcc00078e0000 */
[----:B--2---:R-:W-:-:S06]  /*22a0*/  WARPGROUP.ARRIVE ;  /* 0x00000000000079c5 */ /* 0x004fcc0000000000 */
[----:B------:R-:W-:Y:S03]  /*22b0*/  HGMMA.64x256x16.F32 R108, gdesc[UR4], R108, gsb0 ;  /* 0x03e00000046c79f0 */ /* 0x000fe6000800086c */
[----:B------:R-:W-:Y:S02]  /*22c0*/  WARPGROUP.DEPBAR.LE gsb0, 0x0 ;  /* 0x00008000000079c5 */ /* 0x000fe40000010000 */
[----:B------:R-:W-:Y:S04]  /*22d0*/  STL.64 [R1], R108 ;  /* 0x0000006c01007387 */ /* 0x000fe80000100a00 */
        /* <DEDUP_REMOVED lines=63> */
[----:B0-----:R1:W5:Y:S04]  /*26d0*/  LDL.LU R160, [R1+0x2b8] ;  /* 0x0002b80001a07983 */ /* 0x0013680000300800 */
[----:B------:R-:W2:Y:S04]  /*26e0*/  LDL.LU.64 R150, [R1+0x2b0] ;  /* 0x0002b00001967983 */ /* 0x000ea80000300a00 */
        /* <DEDUP_REMOVED lines=20> */
[----:B------:R-:W2:Y:S01]  /*2830*/  LDL.LU.64 R108, [R1+0x208] ;  /* 0x00020800016c7983 */ /* 0x000ea20000300a00 */
[----:B------:R-:W-:Y:S01]  /*2840*/  UIADD3 UR4, UR10, 0x202, URZ ;  /* 0x000002020a047890 */ /* 0x000fe2000fffe03f */
[----:B------:R-:W-:Y:S01]  /*2850*/  UMOV UR5, 0x80000020 ;  /* 0x8000002000057882 */ /* 0x000fe20000000000 */
[----:B--2---:R-:W-:-:S07]  /*2860*/  WARPGROUP.ARRIVE ;  /* 0x00000000000079c5 */ /* 0x004fce0000000000 */
[----:B------:R-:W-:Y:S03]  /*2870*/  HGMMA.64x256x16.F32 R24, gdesc[UR4], R24, gsb0 ;  /* 0x03e00000041879f0 */ /* 0x000fe60008000818 */
[----:B------:R-:W-:Y:S02]  /*2880*/  WARPGROUP.DEPBAR.LE gsb0, 0x0 ;  /* 0x00008000000079c5 */ /* 0x000fe40000010000 */
[----:B-1----:R-:W-:Y:S05]  /*2890*/  @!P1 BRA `(.L_x_18) ;  /* 0x0000002000909947 */ /* 0x002fea0003800000 */
[----:B------:R-:W-:Y:S02]  /*28a0*/  UIADD3 UR4, UR39, 0x1, URZ ;  /* 0x0000000127047890 */ /* 0x000fe4000fffe03f */
[----:B------:R-:W-:Y:S02]  /*28b0*/  UMOV UR11, UR39 ;  /* 0x00000027000b7c82 */ /* 0x000fe40008000000 */
[----:B------:R-:W-:-:S04]  /*28c0*/  UISETP.NE.AND UP0, UPT, UR4, 0x3, UPT ;  /* 0x000000030400788c */ /* 0x000fc8000bf05270 */
[----:B------:R-:W-:Y:S02]  /*28d0*/  USEL UR5, URZ, 0x1, UP0 ;  /* 0x000000013f057887 */ /* 0x000fe40008000000 */
[----:B------:R-:W-:Y:S02]  /*28e0*/  USEL UR10, UR4, URZ, UP0 ;  /* 0x0000003f040a7287 */ /* 0x000fe40008000000 */
[----:B------:R-:W-:-:S06]  /*28f0*/  ULOP3.LUT UR5, UR38, UR5, URZ, 0x3c, !UPT ;  /* 0x0000000526057292 */ /* 0x000fcc000f8e3c3f */
[----:B------:R-:W-:-:S07]  /*2900*/  IMAD.U32 R0, RZ, RZ, UR5 ;  /* 0x00000005ff007e24 */ /* 0x000fce000f8e00ff */
.L_x_25:
[----:B------:R-:W-:Y:S05]  /*2910*/  @!P0 BRA `(.L_x_19) ;  /* 0x0000000000048947 */ /* 0x000fea0003800000 */
[----:B------:R-:W-:Y:S01]  /*2920*/  BPT.TRAP 0x1 ;  /* 0x000000040000795c */ /* 0x000fe20000300000 */
.L_x_19:
[----:B------:R-:W0:Y:S01]  /*2930*/  S2UR UR5, SR_CgaCtaId ;  /* 0x00000000000579c3 */ /* 0x000e220000008800 */
[----:B------:R-:W-:Y:S01]  /*2940*/  UMOV UR4, 0x400 ;  /* 0x0000040000047882 */ /* 0x000fe20000000000 */
[----:B------:R-:W-:Y:S01]  /*2950*/  SHF.L.U32 R4, R0, 0x1f, RZ ;  /* 0x0000001f00047819 */ /* 0x000fe200000006ff */
[----:B0-----:R-:W-:-:S04]  /*2960*/  ULEA UR14, UR5, UR4, 0x18 ;  /* 0x00000004050e7291 */ /* 0x001fc8000f8ec03f */
[----:B------:R-:W-:-:S09]  /*2970*/  ULEA UR4, UR10, UR14, 0x3 ;  /* 0x0000000e0a047291 */ /* 0x000fd2000f8e183f */
[----:B------:R0:W1:Y:S01]  /*2980*/  SYNCS.PHASECHK.TRANS64.TRYWAIT P1, [UR4], R4 ;  /* 0x00000004ff0075a7 */ /* 0x0000620008020144 */
[----:B------:R-:W-:Y:S05]  /*2990*/  @!P0 BRA `(.L_x_20) ;  /* 0x0000000000048947 */ /* 0x000fea0003800000 */
[----:B------:R-:W-:Y:S01]  /*29a0*/  BPT.TRAP 0x1 ;  /* 0x000000040000795c */ /* 0x000fe20000300000 */
.L_x_20:
[----:B-1----:R-:W-:Y:S05]  /*29b0*/  @P1 BRA `(.L_x_21) ;  /* 0x0000000000081947 */ /* 0x002fea0003800000 */
[----:B------:R-:W1:Y:S02]  /*29c0*/  SYNCS.PHASECHK.TRANS64.TRYWAIT P1, [UR4], R4 ;  /* 0x00000004ff0075a7 */ /* 0x000e640008020144 */
[----:B-1----:R-:W-:Y:S05]  /*29d0*/  @!P1 BRA `(.L_x_22) ;  /* 0x0000014800f89947 */ /* 0x002fea0003800000 */
.L_x_21:
        /* <DEDUP_REMOVED lines=64> */
[----:B--2---:R-:W2:Y:S04]  /*2de0*/  LDL.LU.64 R24, [R1] ;  /* 0x0000000001187983 */ /* 0x004ea80000300a00 */
        /* <DEDUP_REMOVED lines=63> */
[----:B------:R-:W-:-:S02]  /*31e0*/  ULEA UR12, UR10, UR8, 0xa ;  /* 0x000000080a0c7291 */ /* 0x000fc4000f8e503f */
[----:B------:R-:W-:Y:S01]  /*31f0*/  ULEA UR13, UR10, UR9, 0xa ;  /* 0x000000090a0d7291 */ /* 0x000fe2000f8e503f */
[----:B------:R-:W-:Y:S01]  /*3200*/  UMOV UR5, 0x80000020 ;  /* 0x8000002000057882 */ /* 0x000fe20000000000 */
[----:B------:R-:W-:-:S03]  /*3210*/  UMOV UR7, 0x80000020 ;  /* 0x8000002000077882 */ /* 0x000fc60000000000 */
[----:B------:R-:W-:Y:S02]  /*3220*/  UMOV UR4, UR12 ;  /* 0x0000000c00047c82 */ /* 0x000fe40008000000 */
[----:B------:R-:W-:Y:S01]  /*3230*/  UMOV UR6, UR13 ;  /* 0x0000000d00067c82 */ /* 0x000fe20008000000 */
[----:B--2---:R-:W-:-:S06]  /*3240*/  WARPGROUP.ARRIVE ;  /* 0x00000000000079c5 */ /* 0x004fcc0000000000 */
[----:B------:R-:W-:Y:S03]  /*3250*/  HGMMA.64x256x16.F32 R24, gdesc[UR4], R24, gsb0 ;  /* 0x03e00000041879f0 */ /* 0x000fe60008000818 */
[----:B------:R-:W-:Y:S02]  /*3260*/  WARPGROUP.DEPBAR.LE gsb0, 0x0 ;  /* 0x00008000000079c5 */ /* 0x000fe40000010000 */
[----:B------:R-:W-:Y:S01]  /*3270*/  STL.64 [R1], R24 ;  /* 0x0000001801007387 */ /* 0x000fe20000100a00 */
[----:B-1----:R-:W-:Y:S01]  /*3280*/  IMAD.MOV.U32 R5, RZ, RZ, R150 ;  /* 0x000000ffff057224 */ /* 0x002fe200078e0096 */
[----:B0-----:R-:W-:Y:S01]  /*3290*/  MOV R4, R151 ;  /* 0x0000009700047202 */ /* 0x001fe20000000f00 */
        /* <DEDUP_REMOVED lines=45> */
[----:B------:R0:W-:Y:S01]  /*3570*/  STL.64 [R1+0x60], R48 ;  /* 0x0000603001007387 */ /* 0x0001e20000100a00 */
[----:B------:R-:W-:Y:S01]  /*3580*/  IMAD.MOV.U32 R204, RZ, RZ, R120 ;  /* 0x000000ffffcc7224 */ /* 0x000fe200078e0078 */
[----:B------:R-:W-:Y:S01]  /*3590*/  MOV R175, R91 ;  /* 0x0000005b00af7202 */ /* 0x000fe20000000f00 */
[----:B------:R-:W-:Y:S01]  /*35a0*/  IMAD.MOV.U32 R202, RZ, RZ, R118 ;  /* 0x000000ffffca7224 */ /* 0x000fe200078e0076 */
[----:B------:R-:W2:Y:S01]  /*35b0*/  LDL.LU.64 R150, [R1+0x4b8] ;  /* 0x0004b80001967983 */ /* 0x000ea20000300a00 */
        /* <DEDUP_REMOVED lines=32> */
[----:B------:R-:W-:-:S02]  /*37c0*/  IMAD.MOV.U32 R183, RZ, RZ, R99 ;  /* 0x000000ffffb77224 */ /* 0x000fc400078e0063 */
[----:B------:R-:W-:Y:S01]  /*37d0*/  IMAD.MOV.U32 R181, RZ, RZ, R97 ;  /* 0x000000ffffb57224 */ /* 0x000fe200078e0061 */
[----:B------:R-:W2:Y:S01]  /*37e0*/  LDL.LU.64 R132, [R1+0x470] ;  /* 0x0004700001847983 */ /* 0x000ea20000300a00 */
[----:B------:R-:W-:Y:S02]  /*37f0*/  IMAD.MOV.U32 R178, RZ, RZ, R94 ;  /* 0x000000ffffb27224 */ /* 0x000fe400078e005e */
[----:B------:R-:W-:Y:S01]  /*3800*/  IMAD.MOV.U32 R179, RZ, RZ, R95 ;  /* 0x000000ffffb37224 */ /* 0x000fe200078e005f */
[----:B------:R-:W2:Y:S01]  /*3810*/  LDL.LU.64 R130, [R1+0x468] ;  /* 0x0004680001827983 */ /* 0x000ea20000300a00 */
[----:B------:R-:W-:Y:S02]  /*3820*/  IMAD.MOV.U32 R176, RZ, RZ, R92 ;  /* 0x000000ffffb07224 */ /* 0x000fe400078e005c */
        /* <DEDUP_REMOVED lines=50> */
[----:B------:R-:W-:-:S03]  /*3b50*/  IMAD.MOV.U32 R235, RZ, RZ, R50 ;  /* 0x000000ffffeb7224 */ /* 0x000fc600078e0032 */
        /* <DEDUP_REMOVED lines=23> */
[----:B0-----:R-:W2:Y:S04]  /*3cd0*/  LDL.LU.64 R48, [R1+0x320] ;  /* 0x0003200001307983 */ /* 0x001ea80000300a00 */
        /* <DEDUP_REMOVED lines=13> */
[----:B------:R-:W-:-:S02]  /*3db0*/  UMOV UR5, 0x80000020 ;  /* 0x8000002000057882 */ /* 0x000fc40000000000 */
[----:B-----5:R-:W-:Y:S01]  /*3dc0*/  STL [R1+0x2b8], R160 ;  /* 0x0002b8a001007387 */ /* 0x020fe20000100800 */
[----:B--2---:R-:W-:-:S06]  /*3dd0*/  WARPGROUP.ARRIVE ;  /* 0x00000000000079c5 */ /* 0x004fcc0000000000 */
[----:B------:R-:W-:Y:S03]  /*3de0*/  HGMMA.64x256x16.F32 R24, gdesc[UR4], R24, gsb0 ;  /* 0x03e00000041879f0 */ /* 0x000fe60008000818 */
        /* <DEDUP_REMOVED lines=57> */
[----:B------:R-:W-:-:S02]  /*4180*/  IMAD.MOV.U32 R139, RZ, RZ, R230 ;  /* 0x000000ffff8b7224 */ /* 0x000fc400078e00e6 */
[----:B------:R-:W-:Y:S02]  /*4190*/  IMAD.MOV.U32 R140, RZ, RZ, R229 ;  /* 0x000000ffff8c7224 */ /* 0x000fe400078e00e5 */
[----:B------:R-:W-:Y:S02]  /*41a0*/  IMAD.MOV.U32 R141, RZ, RZ, R228 ;  /* 0x000000ffff8d7224 */ /* 0x000fe400078e00e4 */
[----:B------:R-:W-:Y:S01]  /*41b0*/  IMAD.MOV.U32 R142, RZ, RZ, R227 ;  /* 0x000000ffff8e7224 */ /* 0x000fe200078e00e3 */
[----:B------:R-:W-:Y:S01]  /*41c0*/  MOV R227, R12 ;  /* 0x0000000c00e37202 */ /* 0x000fe20000000f00 */
[----:B------:R-:W-:Y:S02]  /*41d0*/  IMAD.MOV.U32 R144, RZ, RZ, R225 ;  /* 0x000000ffff907224 */ /* 0x000fe400078e00e1 */
[----:B------:R-:W-:Y:S02]  /*41e0*/  IMAD.MOV.U32 R145, RZ, RZ, R224 ;  /* 0x000000ffff917224 */ /* 0x000fe400078e00e0 */
[----:B------:R-:W-:-:S02]  /*41f0*/  IMAD.MOV.U32 R146, RZ, RZ, R223 ;  /* 0x000000ffff927224 */ /* 0x000fc400078e00df */
[----:B------:R-:W-:Y:S01]  /*4200*/  IMAD.MOV.U32 R147, RZ, RZ, R222 ;  /* 0x000000ffff937224 */ /* 0x000fe200078e00de */
[----:B------:R-:W-:Y:S01]  /*4210*/  MOV R222, R18 ;  /* 0x0000001200de7202 */ /* 0x000fe20000000f00 */
[----:B------:R-:W-:Y:S02]  /*4220*/  IMAD.MOV.U32 R149, RZ, RZ, R220 ;  /* 0x000000ffff957224 */ /* 0x000fe400078e00dc */
[----:B------:R-:W-:Y:S02]  /*4230*/  IMAD.MOV.U32 R150, RZ, RZ, R219 ;  /* 0x000000ffff967224 */ /* 0x000fe400078e00db */
[----:B------:R-:W-:Y:S02]  /*4240*/  IMAD.MOV.U32 R151, RZ, RZ, R218 ;  /* 0x000000ffff977224 */ /* 0x000fe400078e00da */
[----:B------:R-:W-:Y:S01]  /*4250*/  IMAD.MOV.U32 R160, RZ, RZ, R217 ;  /* 0x000000ffffa07224 */ /* 0x000fe200078e00d9 */
[----:B------:R-:W-:Y:S01]  /*4260*/  MOV R217, R23 ;  /* 0x0000001700d97202 */ /* 0x000fe20000000f00 */
        /* <DEDUP_REMOVED lines=14> */
[----:B------:R-:W-:Y:S01]  /*4350*/  IMAD.MOV.U32 R235, RZ, RZ, R4 ;  /* 0x000000ffffeb7224 */ /* 0x000fe200078e0004 */
[----:B------:R-:W-:Y:S02]  /*4360*/  UIADD3 UR4, UR12, 0x2, URZ ;  /* 0x000000020c047890 */ /* 0x000fe4000fffe03f */
[----:B------:R-:W-:Y:S01]  /*4370*/  UIADD3 UR6, UR13, 0x2, URZ ;  /* 0x000000020d067890 */ /* 0x000fe2000fffe03f */
[----:B------:R-:W-:Y:S01]  /*4380*/  UMOV UR5, 0x80000020 ;  /* 0x8000002000057882 */ /* 0x000fe20000000000 */
[----:B------:R-:W-:Y:S01]  /*4390*/  UMOV UR7, 0x80000020 ;  /* 0x8000002000077882 */ /* 0x000fe20000000000 */
        /* <DEDUP_REMOVED lines=96> */
[----:B------:R-:W-:Y:S01]  /*49a0*/  BPT.TRAP 0x1 ;  /* 0x000000040000795c */ /* 0x000fe20000300000 */
.L_x_23:
[----:B------:R-:W-:Y:S02]  /*49b0*/  UISETP.GT.U32.AND UP0, UPT, UR40, 0x1, UPT ;  /* 0x000000012800788c */ /* 0x000fe4000bf04070 */
[----:B------:R-:W-:-:S04]  /*49c0*/  ULEA UR4, UR11, UR14, 0x3 ;  /* 0x0000000e0b047291 */ /* 0x000fc8000f8e183f */
[----:B------:R-:W-:Y:S01]  /*49d0*/  UIADD3 UR4, UR4, 0x18, URZ ;  /* 0x0000001804047890 */ /* 0x000fe2000fffe03f */
[----:B------:R-:W-:-:S03]  /*49e0*/  PLOP3.LUT P1, PT, PT, PT, UP0, 0x80, 0x0 ;  /* 0x000000000000781c */ /* 0x000fc60003f2f008 */
[----:B------:R-:W-:-:S09]  /*49f0*/  UPRMT UR4, URZ, 0x654, UR4 ;  /* 0x000006543f047896 */ /* 0x000fd20008000004 */
[----:B------:R-:W-:Y:S01]  /*4a00*/  SYNCS.ARRIVE.TRANS64.RED.A1T0 RZ, [UR4], RZ ;  /* 0x000000ffffff79a7 */ /* 0x000fe20008100404 */
[----:B------:R-:W-:Y:S05]  /*4a10*/  @P1 BRA `(.L_x_24) ;  /* 0x0000000000041947 */ /* 0x000fea0003800000 */
[----:B------:R-:W-:Y:S01]  /*4a20*/  BPT.TRAP 0x1 ;  /* 0x000000040000795c */ /* 0x000fe20000300000 */
.L_x_24:
[----:B------:R-:W-:Y:S01]  /*4a30*/  UIADD3 UR10, UR10, 0x1, URZ ;  /* 0x000000010a0a7890 */ /* 0x000fe2000fffe03f */
[C---:B------:R-:W-:Y:S01]  /*4a40*/  ISETP.GT.AND P1, PT, R3.reuse, 0x1, PT ;  /* 0x000000010300780c */ /* 0x040fe20003f24270 */
[----:B------:R-:W-:Y:S01]  /*4a50*/  UIADD3 UR11, UR11, 0x1, URZ ;  /* 0x000000010b0b7890 */ /* 0x000fe2000fffe03f */
[----:B------:R-:W-:Y:S01]  /*4a60*/  VIADD R3, R3, 0xffffffff ;  /* 0xffffffff03037836 */ /* 0x000fe20000000000 */
[----:B------:R-:W-:Y:S02]  /*4a70*/  UISETP.NE.AND UP0, UPT, UR10, 0x3, UPT ;  /* 0x000000030a00788c */ /* 0x000fe4000bf05270 */
[----:B------:R-:W-:Y:S02]  /*4a80*/  UISETP.NE.AND UP1, UPT, UR11, 0x3, UPT ;  /* 0x000000030b00788c */ /* 0x000fe4000bf25270 */
[----:B------:R-:W-:Y:S02]  /*4a90*/  USEL UR4, URZ, 0x1, UP0 ;  /* 0x000000013f047887 */ /* 0x000fe40008000000 */
[----:B------:R-:W-:-:S02]  /*4aa0*/  USEL UR10, UR10, URZ, UP0 ;  /* 0x0000003f0a0a7287 */ /* 0x000fc40008000000 */
[----:B------:R-:W-:Y:S02]  /*4ab0*/  USEL UR11, UR11, URZ, UP1 ;  /* 0x0000003f0b0b7287 */ /* 0x000fe40008800000 */
[----:B------:R-:W-:Y:S01]  /*4ac0*/  LOP3.LUT R0, R0, UR4, RZ, 0x3c, !PT ;  /* 0x0000000400007c12 */ /* 0x000fe2000f8e3cff */
[----:B------:R-:W-:Y:S09]  /*4ad0*/  @P1 BRA `(.L_x_25) ;  /* 0xffffffdc008c1947 */ /* 0x000ff2000383ffff */
.L_x_18:
[----:B------:R-:W0:Y:S02]  /*4ae0*/  LDC R0, c[0x0][0x28c] ;  /* 0x0000a300ff007b82 */ /* 0x000e240000000800 */
[----:B0-----:R-:W-:-:S13]  /*4af0*/  ISETP.GE.AND P1, PT, R0, 0x1, PT ;  /* 0x000000010000780c */ /* 0x001fda0003f26270 */
[----:B------:R-:W-:Y:S05]  /*4b00*/  @!P1 BRA `(.L_x_26) ;  /* 0x00000000004c9947 */ /* 0x000fea0003800000 */
[----:B------:R-:W-:Y:S05]  /*4b10*/  @!P0 BRA `(.L_x_27) ;  /* 0x0000000000048947 */ /* 0x000fea0003800000 */
[----:B------:R-:W-:Y:S01]  /*4b20*/  BPT.TRAP 0x1 ;  /* 0x000000040000795c */ /* 0x000fe20000300000 */
.L_x_27:
[----:B------:R-:W0:Y:S01]  /*4b30*/  S2UR UR7, SR_CgaCtaId ;  /* 0x00000000000779c3 */ /* 0x000e220000008800 */
[----:B------:R-:W-:-:S04]  /*4b40*/  UISETP.LT.AND UP0, UPT, UR44, 0x1, UPT ;  /* 0x000000012c00788c */ /* 0x000fc8000bf01270 */
[----:B------:R-:W-:Y:S02]  /*4b50*/  USEL UR6, UR44, 0x1, UP0 ;  /* 0x000000012c067887 */ /* 0x000fe40008000000 */
[----:B------:R-:W-:Y:S02]  /*4b60*/  UISETP.GT.U32.AND UP0, UPT, UR40, 0x1, UPT ;  /* 0x000000012800788c */ /* 0x000fe4000bf04070 */
[----:B------:R-:W-:-:S04]  /*4b70*/  UIADD3 UR6, UR39, UR44, -UR6 ;  /* 0x0000002c27067290 */ /* 0x000fc8000fffe806 */
[----:B------:R-:W-:Y:S01]  /*4b80*/  UIMAD.WIDE.U32 UR4, UR6, -0x55555555, URZ ;  /* 0xaaaaaaab060478a5 */ /* 0x000fe2000f8e003f */
[----:B------:R-:W-:-:S03]  /*4b90*/  PLOP3.LUT P0, PT, PT, PT, UP0, 0x80, 0x0 ;  /* 0x000000000000781c */ /* 0x000fc60003f0f008 */
[----:B------:R-:W-:-:S03]  /*4ba0*/  USHF.R.U32.HI UR4, URZ, 0x1, UR5 ;  /* 0x000000013f047899 */ /* 0x000fc60008011605 */
[----:B------:R-:W-:Y:S01]  /*4bb0*/  UMOV UR5, 0x400 ;  /* 0x0000040000057882 */ /* 0x000fe20000000000 */
[----:B------:R-:W-:Y:S02]  /*4bc0*/  UIMAD UR6, UR4, -0x3, UR6 ;  /* 0xfffffffd040678a4 */ /* 0x000fe4000f8e0206 */
[----:B0-----:R-:W-:-:S04]  /*4bd0*/  ULEA UR5, UR7, UR5, 0x18 ;  /* 0x0000000507057291 */ /* 0x001fc8000f8ec03f */
[----:B------:R-:W-:-:S04]  /*4be0*/  ULEA UR6, UR6, UR5, 0x3 ;  /* 0x0000000506067291 */ /* 0x000fc8000f8e183f */
[----:B------:R-:W-:-:S04]  /*4bf0*/  UIADD3 UR6, UR6, 0x18, URZ ;  /* 0x0000001806067890 */ /* 0x000fc8000fffe03f */
[----:B------:R-:W-:-:S09]  /*4c00*/  UPRMT UR6, URZ, 0x654, UR6 ;  /* 0x000006543f067896 */ /* 0x000fd20008000006 */
[----:B------:R-:W-:Y:S01]  /*4c10*/  SYNCS.ARRIVE.TRANS64.RED.A1T0 RZ, [UR6], RZ ;  /* 0x000000ffffff79a7 */ /* 0x000fe20008100406 */
[----:B------:R-:W-:Y:S05]  /*4c20*/  @P0 BRA `(.L_x_26) ;  /* 0x0000000000040947 */ /* 0x000fea0003800000 */
[----:B------:R-:W-:Y:S01]  /*4c30*/  BPT.TRAP 0x1 ;  /* 0x000000040000795c */ /* 0x000fe20000300000 */
.L_x_26:
[----:B------:R-:W0:Y:S01]  /*4c40*/  S2R R8, SR_TID.X ;  /* 0x0000000000087919 */ /* 0x000e220000002100 */
[----:B------:R-:W-:Y:S01]  /*4c50*/  IMAD.MOV.U32 R19, RZ, RZ, 0x6540 ;  /* 0x00006540ff137424 */ /* 0x000fe200078e00ff */
[----:B------:R-:W-:Y:S01]  /*4c60*/  USHF.R.S32.HI UR10, URZ, 0x1f, UR43 ;  /* 0x0000001f3f0a7899 */ /* 0x000fe2000801142b */
[----:B-----5:R-:W-:Y:S01]  /*4c70*/  LOP3.LUT R4, R160, 0x1, RZ, 0xc0, !PT ;  /* 0x00000001a0047812 */ /* 0x020fe200078ec0ff */
[----:B------:R-:W-:Y:S01]  /*4c80*/  ULDC.64 UR8, c[0x0][0x5d0] ;  /* 0x0001740000087ab9 */ /* 0x000fe20000000a00 */
[----:B------:R-:W-:Y:S01]  /*4c90*/  UIMAD.WIDE UR6, UR41, 0x100, URZ ;  /* 0x00000100290678a5 */ /* 0x000fe2000f8e023f */
[----:B------:R-:W-:Y:S01]  /*4ca0*/  IMAD.U32 R6, RZ, RZ, UR8 ;  /* 0x00000008ff067e24 */ /* 0x000fe2000f8e00ff */
[----:B------:R-:W-:Y:S01]  /*4cb0*/  UIMAD UR4, UR10, UR8, URZ ;  /* 0x000000080a0472a4 */ /* 0x000fe2000f8e023f */
[----:B------:R-:W-:Y:S01]  /*4cc0*/  SHF.L.U32 R3, R4, 0x6, RZ ;  /* 0x0000000604037819 */ /* 0x000fe200000006ff */
[----:B------:R-:W-:Y:S02]  /*4cd0*/  USHF.L.U32 UR41, UR41, 0x8, URZ ;  /* 0x0000000829297899 */ /* 0x000fe4000800063f */
[----:B------:R-:W-:Y:S01]  /*4ce0*/  UIMAD UR4, UR43, UR9, UR4 ;  /* 0x000000092b0472a4 */ /* 0x000fe2000f8e0204 */
[----:B------:R-:W-:Y:S01]  /*4cf0*/  ULDC UR8, c[0x0][0x284] ;  /* 0x0000a10000087ab9 */ /* 0x000fe20000000800 */
[----:B------:R-:W-:Y:S01]  /*4d00*/  UIADD3 UR39, UR44, UR39, URZ ;  /* 0x000000272c277290 */ /* 0x000fe2000fffe03f */
[----:B------:R-:W-:Y:S01]  /*4d10*/  MOV R17, UR8 ;  /* 0x0000000800117c02 */ /* 0x000fe20008000f00 */
[----:B------:R-:W-:-:S02]  /*4d20*/  UISETP.GE.U32.AND UP2, UPT, UR44, 0x3, UPT ;  /* 0x000000032c00788c */ /* 0x000fc4000bf46070 */
[----:B------:R-:W-:-:S04]  /*4d30*/  UISETP.GT.U32.AND UP1, UPT, UR39, 0x2, UPT ;  /* 0x000000022700788c */ /* 0x000fc8000bf24070 */
[----:B------:R-:W-:Y:S01]  /*4d40*/  UISETP.LT.U32.AND UP1, UPT, UR44, 0x3, UP1 ;  /* 0x000000032c00788c */ /* 0x000fe20008f21070 */
[C---:B0-----:R-:W-:Y:S01]  /*4d50*/  IMAD.SHL.U32 R18, R8.reuse, 0x2, RZ ;  /* 0x0000000208127824 */ /* 0x041fe200078e00ff */
[----:B------:R-:W-:Y:S02]  /*4d60*/  SHF.R.U32.HI R0, RZ, 0x2, R8 ;  /* 0x00000002ff007819 */ /* 0x000fe40000011608 */
[----:B------:R-:W-:Y:S02]  /*4d70*/  LOP3.LUT R5, R8, 0x60, RZ, 0xc0, !PT ;  /* 0x0000006008057812 */ /* 0x000fe400078ec0ff */
[----:B------:R-:W-:Y:S02]  /*4d80*/  LOP3.LUT R18, R18, 0x6, RZ, 0xc0, !PT ;  /* 0x0000000612127812 */ /* 0x000fe400078ec0ff */
[----:B------:R-:W-:Y:S02]  /*4d90*/  LOP3.LUT R0, R0, 0x7, RZ, 0xc0, !PT ;  /* 0x0000000700007812 */ /* 0x000fe400078ec0ff */
[----:B------:R-:W-:Y:S01]  /*4da0*/  PRMT R18, R18, R19, UR42 ;  /* 0x0000002a12127e16 */ /* 0x000fe20008000013 */
[----:B------:R-:W-:Y:S01]  /*4db0*/  USHF.L.U32 UR42, UR42, 0x8, URZ ;  /* 0x000000082a2a7899 */ /* 0x000fe2000800063f */
[----:B------:R-:W-:-:S02]  /*4dc0*/  SHF.R.U32.HI R5, RZ, 0x1, R5 ;  /* 0x00000001ff057819 */ /* 0x000fc40000011605 */
[----:B------:R-:W-:Y:S02]  /*4dd0*/  SHF.R.S32.HI R19, RZ, 0x1f, R18 ;  /* 0x0000001fff137819 */ /* 0x000fe40000011412 */
[--C-:B------:R-:W-:Y:S02]  /*4de0*/  LOP3.LUT R3, R3, 0x40, R0.reuse, 0xe2, !PT ;  /* 0x0000004003037812 */ /* 0x100fe400078ee200 */
[----:B------:R-:W-:Y:S01]  /*4df0*/  IADD3 R0, RZ, -R5, -R0 ;  /* 0x80000005ff007210 */ /* 0x000fe20007ffe800 */
[----:B------:R-:W-:Y:S01]  /*4e00*/  IMAD.WIDE.U32 R6, R6, UR43, R18 ;  /* 0x0000002b06067c25 */ /* 0x000fe2000f8e0012 */
[----:B------:R-:W-:-:S03]  /*4e10*/  LOP3.LUT R3, R3, UR6, R5, 0xfe, !PT ;  /* 0x0000000603037c12 */ /* 0x000fc6000f8efe05 */
[----:B------:R-:W-:Y:S01]  /*4e20*/  VIADD R7, R7, UR4 ;  /* 0x0000000407077c36 */ /* 0x000fe20008000000 */
[----:B------:R-:W-:Y:S01]  /*4e30*/  ULDC UR4, c[0x0][0x288] ;  /* 0x0000a20000047ab9 */ /* 0x000fe20000000800 */
[----:B------:R-:W-:Y:S01]  /*4e40*/  IMAD R0, R4, -0x40, R0 ;  /* 0xffffffc004007824 */ /* 0x000fe200078e0200 */
[----:B------:R-:W-:Y:S01]  /*4e50*/  UISETP.GE.AND UP0, UPT, UR42, UR4, UPT ;  /* 0x000000042a00728c */ /* 0x000fe2000bf06270 */
[----:B------:R-:W-:-:S03]  /*4e60*/  IMAD.MOV.U32 R4, RZ, RZ, -0x2 ;  /* 0xfffffffeff047424 */ /* 0x000fc600078e00ff */
[----:B------:R-:W-:Y:S02]  /*4e70*/  UISETP.GE.OR UP0, UPT, UR41, UR8, UP0 ;  /* 0x000000082900728c */ /* 0x000fe40008706670 */
[----:B------:R-:W-:Y:S01]  /*4e80*/  IADD3 R17, R17, -UR41, R0 ;  /* 0x8000002911117c10 */ /* 0x000fe2000fffe000 */
[----:B------:R-:W-:Y:S01]  /*4e90*/  USEL UR8, URZ, 0x1, !UP1 ;  /* 0x000000013f087887 */ /* 0x000fe2000c800000 */
[----:B------:R-:W-:Y:S01]  /*4ea0*/  LOP3.LUT R0, R8, 0x3, RZ, 0xc0, !PT ;  /* 0x0000000308007812 */ /* 0x000fe200078ec0ff */
[----:B------:R-:W-:Y:S01]  /*4eb0*/  UMOV UR41, 0xffffffff ;  /* 0xffffffff00297882 */ /* 0x000fe20000000000 */
[----:B------:R-:W-:Y:S01]  /*4ec0*/  PLOP3.LUT P0, PT, PT, PT, UP0, 0x80, 0x0 ;  /* 0x000000000000781c */ /* 0x000fe20003f0f008 */
[----:B------:R-:W-:Y:S02]  /*4ed0*/  ULOP3.LUT UR38, UR38, UR8, URZ, 0x3c, !UPT ;  /* 0x0000000826267292 */ /* 0x000fe4000f8e3c3f */
[----:B------:R-:W-:Y:S01]  /*4ee0*/  IMAD R0, R0, R4, UR4 ;  /* 0x0000000400007e24 */ /* 0x000fe2000f8e0204 */
[----:B------:R-:W-:-:S03]  /*4ef0*/  UIMAD.WIDE.U32 UR4, UR39, -0x55555555, URZ ;  /* 0xaaaaaaab270478a5 */ /* 0x000fc6000f8e003f */
[----:B------:R-:W-:Y:S01]  /*4f00*/  VIADD R0, R0, -UR42 ;  /* 0x8000002a00007c36 */ /* 0x000fe20008000000 */
[----:B------:R-:W-:-:S04]  /*4f10*/  USHF.R.U32.HI UR4, URZ, 0x1, UR5 ;  /* 0x000000013f047899 */ /* 0x000fc80008011605 */
[----:B------:R-:W-:Y:S02]  /*4f20*/  UIMAD UR39, UR4, -0x3, UR39 ;  /* 0xfffffffd042778a4 */ /* 0x000fe4000f8e0227 */
[----:B------:R-:W-:Y:S01]  /*4f30*/  @UP2 ULOP3.LUT UR38, UR38, 0x1, UR4, 0x78, !UPT ;  /* 0x0000000126262892 */ /* 0x000fe2000f8e7804 */
[----:B------:R-:W-:Y:S11]  /*4f40*/  @P0 BRA `(.L_x_28) ;  /* 0x0000010400d80947 */ /* 0x000ff60003800000 */
[----:B------:R-:W-:Y:S01]  /*4f50*/  FSETP.NEU.AND P0, PT, R16, RZ, PT ;  /* 0x000000ff1000720b */ /* 0x000fe20003f0d000 */
[----:B------:R-:W-:Y:S01]  /*4f60*/  ULDC.64 UR8, c[0x0][0x5c8] ;  /* 0x0001720000087ab9 */ /* 0x000fe20000000a00 */
[----:B------:R-:W-:Y:S01]  /*4f70*/  ISETP.GT.AND P3, PT, R17, RZ, PT ;  /* 0x000000ff1100720c */ /* 0x000fe20003f64270 */
[----:B------:R-:W-:Y:S01]  /*4f80*/  UIMAD UR4, UR7, UR8, URZ ;  /* 0x00000008070472a4 */ /* 0x000fe2000f8e023f */
[----:B------:R-:W-:Y:S01]  /*4f90*/  IMAD.U32 R10, RZ, RZ, UR9 ;  /* 0x00000009ff0a7e24 */ /* 0x000fe2000f8e00ff */
[----:B------:R-:W-:Y:S01]  /*4fa0*/  BSSY B0, `(.L_x_28) ;  /* 0x0001070000007945 */ /* 0x000fe20003800000 */
[----:B------:R-:W-:Y:S01]  /*4fb0*/  IMAD.WIDE.U32 R6, R3, UR8, R6 ;  /* 0x0000000803067c25 */ /* 0x000fe2000f8e0006 */
[----:B------:R-:W-:-:S03]  /*4fc0*/  ISETP.GT.AND P1, PT, R0, RZ, P3 ;  /* 0x000000ff0000720c */ /* 0x000fc60001f24270 */
[----:B------:R-:W-:-:S04]  /*4fd0*/  IMAD R10, R3, R10, UR4 ;  /* 0x00000004030a7e24 */ /* 0x000fc8000f8e020a */
[----:B------:R-:W-:Y:S01]  /*4fe0*/  IMAD.IADD R10, R7, 0x1, R10 ;  /* 0x00000001070a7824 */ /* 0x000fe200078e020a */
[----:B------:R-:W-:Y:S06]  /*4ff0*/  @!P0 BRA `(.L_x_29) ;  /* 0x000000b800108947 */ /* 0x000fec0003800000 */
[----:B------:R-:W0:Y:S01]  /*5000*/  LDC.64 R22, c[0x0][0x5b8] ;  /* 0x00016e00ff167b82 */ /* 0x000e220000000a00 */
[----:B------:R-:W2:Y:S01]  /*5010*/  LDL.LU R11, [R1] ;  /* 0x00000000010b7983 */ /* 0x000ea20000300800 */
[----:B------:R-:W-:-:S06]  /*5020*/  ULDC.64 UR4, c[0x0][0x5c0] ;  /* 0x0001700000047ab9 */ /* 0x000fcc0000000a00 */
[----:B------:R-:W1:Y:S08]  /*5030*/  LDC.64 R14, c[0x0][0x5b0] ;  /* 0x00016c00ff0e7b82 */ /* 0x000e700000000a00 */
[----:B------:R-:W3:Y:S01]  /*5040*/  LDC.64 R12, c[0x0][0x5a8] ;  /* 0x00016a00ff0c7b82 */ /* 0x000ee20000000a00 */
[C---:B0-----:R-:W-:Y:S02]  /*5050*/  IMAD R157, R22.reuse, UR10, RZ ;  /* 0x0000000a169d7c24 */ /* 0x041fe4000f8e02ff */
[----:B------:R-:W-:-:S04]  /*5060*/  IMAD.WIDE.U32 R152, R22, UR43, R18 ;  /* 0x0000002b16987c25 */ /* 0x000fc8000f8e0012 */
[----:B------:R-:W-:Y:S02]  /*5070*/  IMAD R157, R23, UR43, R157 ;  /* 0x0000002b179d7c24 */ /* 0x000fe4000f8e029d */
[----:B-1----:R-:W-:Y:S02]  /*5080*/  IMAD R156, R14, UR7, RZ ;  /* 0x000000070e9c7c24 */ /* 0x002fe4000f8e02ff */
[----:B------:R-:W-:Y:S01]  /*5090*/  IMAD.MOV.U32 R20, RZ, RZ, R152 ;  /* 0x000000ffff147224 */ /* 0x000fe200078e0098 */
[----:B------:R-:W-:Y:S01]  /*50a0*/  IADD3 R21, R153, R157, RZ ;  /* 0x0000009d99157210 */ /* 0x000fe20007ffe0ff */
[C---:B------:R-:W-:Y:S02]  /*50b0*/  IMAD R156, R3.reuse, R15, R156 ;  /* 0x0000000f039c7224 */ /* 0x040fe400078e029c */
[----:B------:R-:W-:-:S04]  /*50c0*/  IMAD.WIDE.U32 R4, R3, R14, R20 ;  /* 0x0000000e03047225 */ /* 0x000fc800078e0014 */
[----:B------:R-:W-:Y:S01]  /*50d0*/  IMAD.IADD R5, R5, 0x1, R156 ;  /* 0x0000000105057824 */ /* 0x000fe200078e029c */
[----:B---3--:R-:W-:-:S04]  /*50e0*/  LEA R8, P0, R4, R12, 0x1 ;  /* 0x0000000c04087211 */ /* 0x008fc800078008ff */
[----:B------:R-:W-:-:S05]  /*50f0*/  LEA.HI.X R9, R4, R13, R5, 0x1, P0 ;  /* 0x0000000d04097211 */ /* 0x000fca00000f0c05 */
[----:B------:R-:W3:Y:S01]  /*5100*/  @P1 LDG.E.LTC128B.U16 R23, desc[UR36][R8.64] ;  /* 0x0000002408171981 */ /* 0x000ee2000c1e1520 */
[----:B------:R-:W-:Y:S01]  /*5110*/  BSSY B1, `(.L_x_30) ;  /* 0x0000011000017945 */ /* 0x000fe20003800000 */
[----:B---3--:R-:W-:-:S05]  /*5120*/  HADD2.F32 R4, -RZ, R23.H0_H0 ;  /* 0x20000017ff047230 */ /* 0x008fca0000004100 */
[----:B------:R-:W-:-:S04]  /*5130*/  FMUL R4, R4, R16 ;  /* 0x0000001004047220 */ /* 0x000fc80000400000 */
[----:B--2---:R-:W-:Y:S01]  /*5140*/  FFMA R7, R11, R2, R4 ;  /* 0x000000020b077223 */ /* 0x004fe20000000004 */
[----:B------:R-:W-:-:S04]  /*5150*/  LEA R4, P0, R6, UR4, 0x1 ;  /* 0x0000000406047c11 */ /* 0x000fc8000f8008ff */
[----:B------:R-:W-:Y:S02]  /*5160*/  LEA.HI.X R5, R6, UR5, R10, 0x1, P0 ;  /* 0x0000000506057c11 */ /* 0x000fe400080f0c0a */
[----:B------:R-:W-:-:S05]  /*5170*/  F2FP.F16.F32.PACK_AB R6, RZ, R7 ;  /* 0x00000007ff06723e */ /* 0x000fca00000000ff */
[----:B------:R0:W-:Y:S02]  /*5180*/  @P1 STG.E.U16 desc[UR36][R4.64], R6 ;  /* 0x0000000604001986 */ /* 0x0001e4000c101524 */
[----:B0-----:R-:W-:-:S04]  /*5190*/  IMAD.WIDE.U32 R6, R3, R14, R18 ;  /* 0x0000000e03067225 */ /* 0x001fc800078e0012 */
[----:B------:R-:W-:Y:S02]  /*51a0*/  IMAD.IADD R7, R156, 0x1, R7 ;  /* 0x000000019c077824 */ /* 0x000fe400078e0207 */
[----:B------:R-:W-:-:S04]  /*51b0*/  IMAD.WIDE.U32 R6, R22, UR43, R6 ;  /* 0x0000002b16067c25 */ /* 0x000fc8000f8e0006 */
[----:B------:R-:W-:Y:S01]  /*51c0*/  IMAD.IADD R7, R157, 0x1, R7 ;  /* 0x000000019d077824 */ /* 0x000fe200078e0207 */
[----:B------:R-:W-:-:S04]  /*51d0*/  LEA R10, P0, R6, R12, 0x1 ;  /* 0x0000000c060a7211 */ /* 0x000fc800078008ff */
[----:B------:R-:W-:Y:S02]  /*51e0*/  LEA.HI.X R11, R6, R13, R7, 0x1, P0 ;  /* 0x0000000d060b7211 */ /* 0x000fe400000f0c07 */
[----:B------:R-:W-:-:S13]  /*51f0*/  ISETP.GT.AND P0, PT, R0, 0x1, P3 ;  /* 0x000000010000780c */ /* 0x000fda0001f04270 */
[----:B------:R-:W-:Y:S05]  /*5200*/  @!P0 BRA `(.L_x_31) ;  /* 0x0000000000048947 */ /* 0x000fea0003800000 */
[----:B------:R0:W5:Y:S02]  /*5210*/  LDG.E.LTC128B.U16 R23, desc[UR36][R10.64+0x2] ;  /* 0x000002240a177981 */ /* 0x000164000c1e1520 */
.L_x_31:
[----:B------:R-:W-:Y:S05]  /*5220*/  BSYNC B1 ;  /* 0x0000000000017941 */ /* 0x000fea0003800000 */
.L_x_30:
[----:B------:R-:W2:Y:S01]  /*5230*/  LDL.LU R7, [R1+0x4] ;  /* 0x0000040001077983 */ /* 0x000ea20000300800 */
[----:B-----5:R-:W-:Y:S01]  /*5240*/  HADD2.F32 R6, -RZ, R23.H0_H0 ;  /* 0x20000017ff067230 */ /* 0x020fe20000004100 */
[C---:B------:R-:W-:Y:S02]  /*5250*/  SHF.L.U64.HI R155, R14.reuse, 0x3, R15 ;  /* 0x000000030e9b7819 */ /* 0x040fe4000001020f */
[----:B------:R-:W-:Y:S01]  /*5260*/  SHF.L.U32 R154, R14, 0x3, RZ ;  /* 0x000000030e9a7819 */ /* 0x000fe200000006ff */
[----:B------:R-:W3:Y:S01]  /*5270*/  LDL.LU R158, [R1+0x8] ;  /* 0x00000800019e7983 */ /* 0x000ee20000300800 */
[----:B------:R-:W-:-:S04]  /*5280*/  FMUL R6, R6, R16 ;  /* 0x0000001006067220 */ /* 0x000fc80000400000 */
[----:B--2---:R-:W-:-:S05]  /*5290*/  FFMA R6, R7, R2, R6 ;  /* 0x0000000207067223 */ /* 0x004fca0000000006 */
[----:B------:R-:W-:-:S05]  /*52a0*/  F2FP.F16.F32.PACK_AB R6, RZ, R6 ;  /* 0x00000006ff06723e */ /* 0x000fca00000000ff */
[----:B------:R1:W-:Y:S01]  /*52b0*/  @P0 STG.E.U16 desc[UR36][R4.64+0x2], R6 ;  /* 0x0000020604000986 */ /* 0x0003e2000c101524 */
[----:B------:R-:W-:-:S04]  /*52c0*/  ISETP.GT.AND P0, PT, R17, 0x8, PT ;  /* 0x000000081100780c */ /* 0x000fc80003f04270 */
[----:B------:R-:W-:Y:S01]  /*52d0*/  ISETP.GT.AND P1, PT, R0, RZ, P0 ;  /* 0x000000ff0000720c */ /* 0x000fe20000724270 */
[----:B-1----:R-:W-:-:S04]  /*52e0*/  IMAD.WIDE.U32 R6, R3, R14, R154 ;  /* 0x0000000e03067225 */ /* 0x002fc800078e009a */
[----:B------:R-:W-:Y:S01]  /*52f0*/  IMAD.IADD R156, R156, 0x1, R7 ;  /* 0x000000019c9c7824 */ /* 0x000fe200078e0207 */
[----:B------:R-:W-:-:S05]  /*5300*/  IADD3 R7, P2, R152, R6, RZ ;  /* 0x0000000698077210 */ /* 0x000fca0007f5e0ff */
[----:B------:R-:W-:Y:S01]  /*5310*/  IMAD.X R9, R156, 0x1, R21, P2 ;  /* 0x000000019c097824 */ /* 0x000fe200010e0615 */
[----:B------:R-:W-:-:S04]  /*5320*/  LEA R8, P2, R7, R12, 0x1 ;  /* 0x0000000c07087211 */ /* 0x000fc800078408ff */
[----:B------:R-:W-:-:S05]  /*5330*/  LEA.HI.X R9, R7, R13, R9, 0x1, P2 ;  /* 0x0000000d07097211 */ /* 0x000fca00010f0c09 */
[----:B------:R1:W2:Y:S01]  /*5340*/  @P1 LDG.E.LTC128B.U16 R23, desc[UR36][R8.64] ;  /* 0x0000002408171981 */ /* 0x0002a2000c1e1520 */
[----:B------:R-:W-:Y:S01]  /*5350*/  IADD3 R6, P2, R18, R6, RZ ;  /* 0x0000000612067210 */ /* 0x000fe20007f5e0ff */
[----:B------:R-:W-:Y:S01]  /*5360*/  BSSY B1, `(.L_x_32) ;  /* 0x0000016000017945 */ /* 0x000fe20003800000 */
[----:B------:R-:W-:-:S03]  /*5370*/  ISETP.GT.AND P4, PT, R0, 0x1, P0 ;  /* 0x000000010000780c */ /* 0x000fc60000784270 */
[----:B------:R-:W-:Y:S02]  /*5380*/  IMAD.X R7, R19, 0x1, R156, P2 ;  /* 0x0000000113077824 */ /* 0x000fe400010e069c */
[----:B------:R-:W-:Y:S02]  /*5390*/  IMAD.U32 R156, RZ, RZ, UR9 ;  /* 0x00000009ff9c7e24 */ /* 0x000fe4000f8e00ff */
[----:B------:R-:W-:-:S04]  /*53a0*/  IMAD.WIDE.U32 R6, R22, UR43, R6 ;  /* 0x0000002b16067c25 */ /* 0x000fc8000f8e0006 */
[----:B------:R-:W-:Y:S01]  /*53b0*/  IMAD.IADD R7, R157, 0x1, R7 ;  /* 0x000000019d077824 */ /* 0x000fe200078e0207 */
[----:B-1----:R-:W-:-:S04]  /*53c0*/  LEA R8, P2, R6, R12, 0x1 ;  /* 0x0000000c06087211 */ /* 0x002fc800078408ff */
[----:B------:R-:W-:Y:S01]  /*53d0*/  LEA.HI.X R9, R6, R13, R7, 0x1, P2 ;  /* 0x0000000d06097211 */ /* 0x000fe200010f0c07 */
[----:B--2---:R-:W-:-:S05]  /*53e0*/  HADD2.F32 R6, -RZ, R23.H0_H0 ;  /* 0x20000017ff067230 */ /* 0x004fca0000004100 */
[----:B------:R-:W-:-:S04]  /*53f0*/  FMUL R6, R6, R16 ;  /* 0x0000001006067220 */ /* 0x000fc80000400000 */
[----:B---3--:R-:W-:Y:S01]  /*5400*/  FFMA R7, R158, R2, R6 ;  /* 0x000000029e077223 */ /* 0x008fe20000000006 */
[----:B------:R-:W-:Y:S01]  /*5410*/  MOV R158, UR8 ;  /* 0x00000008009e7c02 */ /* 0x000fe20008000f00 */
[----:B------:R-:W-:-:S03]  /*5420*/  IMAD.U32 R6, RZ, RZ, UR8 ;  /* 0x00000008ff067e24 */ /* 0x000fc6000f8e00ff */
[----:B------:R-:W-:Y:S01]  /*5430*/  F2FP.F16.F32.PACK_AB R7, RZ, R7 ;  /* 0x00000007ff07723e */ /* 0x000fe200000000ff */
[----:B------:R-:W-:Y:S01]  /*5440*/  IMAD.SHL.U32 R158, R158, 0x10, RZ ;  /* 0x000000109e9e7824 */ /* 0x000fe200078e00ff */
[----:B------:R-:W-:Y:S02]  /*5450*/  SHF.L.U64.HI R156, R6, 0x4, R156 ;  /* 0x00000004069c7819 */ /* 0x000fe4000001029c */
[----:B------:R-:W-:Y:S02]  /*5460*/  PRMT R159, R7, 0x7610, R159 ;  /* 0x00007610079f7816 */ /* 0x000fe4000000009f */
[----:B------:R-:W-:-:S05]  /*5470*/  IADD3 R6, P2, R158, R4, RZ ;  /* 0x000000049e067210 */ /* 0x000fca0007f5e0ff */
[----:B------:R-:W-:-:S05]  /*5480*/  IMAD.X R7, R156, 0x1, R5, P2 ;  /* 0x000000019c077824 */ /* 0x000fca00010e0605 */
[----:B------:R1:W-:Y:S01]  /*5490*/  @P1 STG.E.U16 desc[UR36][R6.64], R159 ;  /* 0x0000009f06001986 */ /* 0x0003e2000c101524 */
[----:B------:R-:W-:Y:S05]  /*54a0*/  @!P4 BRA `(.L_x_33) ;  /* 0x000000000004c947 */ /* 0x000fea0003800000 */
[----:B------:R2:W5:Y:S02]  /*54b0*/  LDG.E.LTC128B.U16 R23, desc[UR36][R8.64+0x2] ;  /* 0x0000022408177981 */ /* 0x000564000c1e1520 */
.L_x_33:
[----:B------:R-:W-:Y:S05]  /*54c0*/  BSYNC B1 ;  /* 0x0000000000017941 */ /* 0x000fea0003800000 */
.L_x_32:
[----:B------:R-:W3:Y:S01]  /*54d0*/  LDL.LU R161, [R1+0xc] ;  /* 0x00000c0001a17983 */ /* 0x000ee20000300800 */
[----:B-1---5:R-:W-:Y:S01]  /*54e0*/  HADD2.F32 R159, -RZ, R23.H0_H0 ;  /* 0x20000017ff9f7230 */ /* 0x022fe20000004100 */
[----:B------:R-:W-:Y:S01]  /*54f0*/  ISETP.GT.AND P1, PT, R0, 0x8, P3 ;  /* 0x000000080000780c */ /* 0x000fe20001f24270 */
[----:B------:R-:W-:Y:S03]  /*5500*/  BSSY B1, `(.L_x_34) ;  /* 0x0000007000017945 */ /* 0x000fe60003800000 */
[----:B------:R-:W-:-:S04]  /*5510*/  FMUL R159, R159, R16 ;  /* 0x000000109f9f7220 */ /* 0x000fc80000400000 */
[----:B---3--:R-:W-:-:S05]  /*5520*/  FFMA R159, R161, R2, R159 ;  /* 0x00000002a19f7223 */ /* 0x008fca000000009f */
[----:B------:R-:W-:-:S05]  /*5530*/  F2FP.F16.F32.PACK_AB R159, RZ, R159 ;  /* 0x0000009fff9f723e */ /* 0x000fca00000000ff */
[----:B------:R1:W-:Y:S01]  /*5540*/  @P4 STG.E.U16 desc[UR36][R6.64+0x2], R159 ;  /* 0x0000029f06004986 */ /* 0x0003e2000c101524 */
[----:B------:R-:W-:Y:S05]  /*5550*/  @!P1 BRA `(.L_x_35) ;  /* 0x0000000000049947 */ /* 0x000fea0003800000 */
[----:B------:R3:W5:Y:S02]  /*5560*/  LDG.E.LTC128B.U16 R23, desc[UR36][R10.64+0x10] ;  /* 0x000010240a177981 */ /* 0x000764000c1e1520 */
.L_x_35:
[----:B------:R-:W-:Y:S05]  /*5570*/  BSYNC B1 ;  /* 0x0000000000017941 */ /* 0x000fea0003800000 */
.L_x_34:
[----:B------:R-:W4:Y:S01]  /*5580*/  LDL.LU R161, [R1+0x10] ;  /* 0x0000100001a17983 */ /* 0x000f220000300800 */
[----:B-1---5:R-:W-:Y:S01]  /*5590*/  HADD2.F32 R159, -RZ, R23.H0_H0 ;  /* 0x20000017ff9f7230 */ /* 0x022fe20000004100 */
[----:B------:R-:W-:Y:S01]  /*55a0*/  ISETP.GT.AND P2, PT, R0, 0x9, P3 ;  /* 0x000000090000780c */ /* 0x000fe20001f44270 */
[----:B------:R-:W-:Y:S03]  /*55b0*/  BSSY B1, `(.L_x_36) ;  /* 0x0000007000017945 */ /* 0x000fe60003800000 */
[----:B------:R-:W-:-:S04]  /*55c0*/  FMUL R159, R159, R16 ;  /* 0x000000109f9f7220 */ /* 0x000fc80000400000 */
[----:B----4-:R-:W-:-:S05]  /*55d0*/  FFMA R159, R161, R2, R159 ;  /* 0x00000002a19f7223 */ /* 0x010fca000000009f */
[----:B------:R-:W-:-:S05]  /*55e0*/  F2FP.F16.F32.PACK_AB R159, RZ, R159 ;  /* 0x0000009fff9f723e */ /* 0x000fca00000000ff */
[----:B------:R1:W-:Y:S01]  /*55f0*/  @P1 STG.E.U16 desc[UR36][R4.64+0x10], R159 ;  /* 0x0000109f04001986 */ /* 0x0003e2000c101524 */
[----:B------:R-:W-:Y:S05]  /*5600*/  @!P2 BRA `(.L_x_37) ;  /* 0x000000000004a947 */ /* 0x000fea0003800000 */
[----:B------:R4:W5:Y:S02]  /*5610*/  LDG.E.LTC128B.U16 R23, desc[UR36][R10.64+0x12] ;  /* 0x000012240a177981 */ /* 0x000964000c1e1520 */
.L_x_37:
[----:B------:R-:W-:Y:S05]  /*5620*/  BSYNC B1 ;  /* 0x0000000000017941 */ /* 0x000fea0003800000 */
.L_x_36:
[----:B------:R-:W2:Y:S01]  /*5630*/  LDL.LU R161, [R1+0x14] ;  /* 0x0000140001a17983 */ /* 0x000ea20000300800 */
[----:B-1---5:R-:W-:Y:S01]  /*5640*/  HADD2.F32 R159, -RZ, R23.H0_H0 ;  /* 0x20000017ff9f7230 */ /* 0x022fe20000004100 */
[----:B------:R-:W-:Y:S01]  /*5650*/  ISETP.GT.AND P1, PT, R0, 0x8, P0 ;  /* 0x000000080000780c */ /* 0x000fe20000724270 */
[----:B------:R-:W-:Y:S03]  /*5660*/  BSSY B1, `(.L_x_38) ;  /* 0x0000007000017945 */ /* 0x000fe60003800000 */
[----:B------:R-:W-:-:S04]  /*5670*/  FMUL R159, R159, R16 ;  /* 0x000000109f9f7220 */ /* 0x000fc80000400000 */
[----:B--2---:R-:W-:-:S05]  /*5680*/  FFMA R159, R161, R2, R159 ;  /* 0x00000002a19f7223 */ /* 0x004fca000000009f */
[----:B------:R-:W-:-:S05]  /*5690*/  F2FP.F16.F32.PACK_AB R159, RZ, R159 ;  /* 0x0000009fff9f723e */ /* 0x000fca00000000ff */
[----:B------:R1:W-:Y:S01]  /*56a0*/  @P2 STG.E.U16 desc[UR36][R4.64+0x12], R159 ;  /* 0x0000129f04002986 */ /* 0x0003e2000c101524 */
[----:B------:R-:W-:Y:S05]  /*56b0*/  @!P1 BRA `(.L_x_39) ;  /* 0x0000000000049947 */ /* 0x000fea0003800000 */
[----:B------:R2:W5:Y:S02]  /*56c0*/  LDG.E.LTC128B.U16 R23, desc[UR36][R8.64+0x10] ;  /* 0x0000102408177981 */ /* 0x000564000c1e1520 */
.L_x_39:
[----:B------:R-:W-:Y:S05]  /*56d0*/  BSYNC B1 ;  /* 0x0000000000017941 */ /* 0x000fea0003800000 */
.L_x_38:
        /* <DEDUP_REMOVED lines=10> */
.L_x_41:
[----:B------:R-:W-:Y:S05]  /*5780*/  BSYNC B1 ;  /* 0x0000000000017941 */ /* 0x000fea0003800000 */
.L_x_40:
        /* <DEDUP_REMOVED lines=10> */
.L_x_43:
[----:B------:R-:W-:Y:S05]  /*5830*/  BSYNC B1 ;  /* 0x0000000000017941 */ /* 0x000fea0003800000 */
.L_x_42:
        /* <DEDUP_REMOVED lines=10> */
.L_x_45:
[----:B------:R-:W-:Y:S05]  /*58e0*/  BSYNC B1 ;  /* 0x0000000000017941 */ /* 0x000fea0003800000 */
.L_x_44:
        /* <DEDUP_REMOVED lines=10> */
.L_x_47:
[----:B------:R-:W-:Y:S05]  /*5990*/  BSYNC B1 ;  /* 0x0000000000017941 */ /* 0x000fea0003800000 */
.L_x_46:
        /* <DEDUP_REMOVED lines=10> */
.L_x_49:
[----:B------:R-:W-:Y:S05]  /*5a40*/  BSYNC B1 ;  /* 0x0000000000017941 */ /* 0x000fea0003800000 */
.L_x_48:
        /* <DEDUP_REMOVED lines=10> */
.L_x_51:
[----:B------:R-:W-:Y:S05]  /*5af0*/  BSYNC B1 ;  /* 0x0000000000017941 */ /* 0x000fea0003800000 */
.L_x_50:
        /* <DEDUP_REMOVED lines=10> */
.L_x_53:
[----:B------:R-:W-:Y:S05]  /*5ba0*/  BSYNC B1 ;  /* 0x0000000000017941 */ /* 0x000fea0003800000 */
.L_x_52:
        /* <DEDUP_REMOVED lines=10> */
.L_x_55:
[----:B------:R-:W-:Y:S05]  /*5c50*/  BSYNC B1 ;  /* 0x0000000000017941 */ /* 0x000fea0003800000 */
.L_x_54:
        /* <DEDUP_REMOVED lines=10> */
.L_x_57:
[----:B------:R-:W-:Y:S05]  /*5d00*/  BSYNC B1 ;  /* 0x0000000000017941 */ /* 0x000fea0003800000 */
.L_x_56:
        /* <DEDUP_REMOVED lines=10> */
.L_x_59:
[----:B------:R-:W-:Y:S05]  /*5db0*/  BSYNC B1 ;  /* 0x0000000000017941 */ /* 0x000fea0003800000 */
.L_x_58:
        /* <DEDUP_REMOVED lines=10> */
.L_x_61:
[----:B------:R-:W-:Y:S05]  /*5e60*/  BSYNC B1 ;  /* 0x0000000000017941 */ /* 0x000fea0003800000 */
.L_x_60:
        /* <DEDUP_REMOVED lines=10> */
.L_x_63:
[----:B------:R-:W-:Y:S05]  /*5f10*/  BSYNC B1 ;  /* 0x0000000000017941 */ /* 0x000fea0003800000 */
.L_x_62:
        /* <DEDUP_REMOVED lines=10> */
.L_x_65:
[----:B------:R-:W-:Y:S05]  /*5fc0*/  BSYNC B1 ;  /* 0x0000000000017941 */ /* 0x000fea0003800000 */
.L_x_64:
        /* <DEDUP_REMOVED lines=10> */
.L_x_67:
[----:B------:R-:W-:Y:S05]  /*6070*/  BSYNC B1 ;  /* 0x0000000000017941 */ /* 0x000fea0003800000 */
.L_x_66:
        /* <DEDUP_REMOVED lines=10> */
.L_x_69:
[----:B------:R-:W-:Y:S05]  /*6120*/  BSYNC B1 ;  /* 0x0000000000017941 */ /* 0x000fea0003800000 */
.L_x_68:
        /* <DEDUP_REMOVED lines=10> */
.L_x_71:
[----:B------:R-:W-:Y:S05]  /*61d0*/  BSYNC B1 ;  /* 0x0000000000017941 */ /* 0x000fea0003800000 */
.L_x_70:
        /* <DEDUP_REMOVED lines=10> */
.L_x_73:
[----:B------:R-:W-:Y:S05]  /*6280*/  BSYNC B1 ;  /* 0x0000000000017941 */ /* 0x000fea0003800000 */
.L_x_72:
        /* <DEDUP_REMOVED lines=10> */
.L_x_75:
[----:B------:R-:W-:Y:S05]  /*6330*/  BSYNC B1 ;  /* 0x0000000000017941 */ /* 0x000fea0003800000 */
.L_x_74:
        /* <DEDUP_REMOVED lines=10> */
.L_x_77:
[----:B------:R-:W-:Y:S05]  /*63e0*/  BSYNC B1 ;  /* 0x0000000000017941 */ /* 0x000fea0003800000 */
.L_x_76:
        /* <DEDUP_REMOVED lines=10> */
.L_x_79:
[----:B------:R-:W-:Y:S05]  /*6490*/  BSYNC B1 ;  /* 0x0000000000017941 */ /* 0x000fea0003800000 */
.L_x_78:
        /* <DEDUP_REMOVED lines=10> */
.L_x_81:
[----:B------:R-:W-:Y:S05]  /*6540*/  BSYNC B1 ;  /* 0x0000000000017941 */ /* 0x000fea0003800000 */
.L_x_80:
        /* <DEDUP_REMOVED lines=10> */
.L_x_83:
[----:B------:R-:W-:Y:S05]  /*65f0*/  BSYNC B1 ;  /* 0x0000000000017941 */ /* 0x000fea0003800000 */
.L_x_82:
        /* <DEDUP_REMOVED lines=10> */
.L_x_85:
[----:B------:R-:W-:Y:S05]  /*66a0*/  BSYNC B1 ;  /* 0x0000000000017941 */ /* 0x000fea0003800000 */
.L_x_84:
        /* <DEDUP_REMOVED lines=10> */
.L_x_87:
[----:B------:R-:W-:Y:S05]  /*6750*/  BSYNC B1 ;  /* 0x0000000000017941 */ /* 0x000fea0003800000 */
.L_x_86:
        /* <DEDUP_REMOVED lines=10> */
.L_x_89:
[----:B------:R-:W-:Y:S05]  /*6800*/  BSYNC B1 ;  /* 0x0000000000017941 */ /* 0x000fea0003800000 */
.L_x_88:
        /* <DEDUP_REMOVED lines=10> */
.L_x_91:
[----:B------:R-:W-:Y:S05]  /*68b0*/  BSYNC B1 ;  /* 0x0000000000017941 */ /* 0x000fea0003800000 */
.L_x_90:
        /* <DEDUP_REMOVED lines=10> */
.L_x_93:
[----:B------:R-:W-:Y:S05]  /*6960*/  BSYNC B1 ;  /* 0x0000000000017941 */ /* 0x000fea0003800000 */
.L_x_92:
        /* <DEDUP_REMOVED lines=10> */
.L_x_95:
[----:B------:R-:W-:Y:S05]  /*6a10*/  BSYNC B1 ;  /* 0x0000000000017941 */ /* 0x000fea0003800000 */
.L_x_94:
        /* <DEDUP_REMOVED lines=10> */
.L_x_97:
[----:B------:R-:W-:Y:S05]  /*6ac0*/  BSYNC B1 ;  /* 0x0000000000017941 */ /* 0x000fea0003800000 */
.L_x_96:
        /* <DEDUP_REMOVED lines=10> */
.L_x_99:
[----:B------:R-:W-:Y:S05]  /*6b70*/  BSYNC B1 ;  /* 0x0000000000017941 */ /* 0x000fea0003800000 */
.L_x_98:
        /* <DEDUP_REMOVED lines=10> */
.L_x_101:
[----:B------:R-:W-:Y:S05]  /*6c20*/  BSYNC B1 ;  /* 0x0000000000017941 */ /* 0x000fea0003800000 */
.L_x_100:
        /* <DEDUP_REMOVED lines=10> */
.L_x_103:
[----:B------:R-:W-:Y:S05]  /*6cd0*/  BSYNC B1 ;  /* 0x0000000000017941 */ /* 0x000fea0003800000 */
.L_x_102:
        /* <DEDUP_REMOVED lines=10> */
.L_x_105:
[----:B------:R-:W-:Y:S05]  /*6d80*/  BSYNC B1 ;  /* 0x0000000000017941 */ /* 0x000fea0003800000 */
.L_x_104:
        /* <DEDUP_REMOVED lines=10> */
.L_x_107:
[----:B------:R-:W-:Y:S05]  /*6e30*/  BSYNC B1 ;  /* 0x0000000000017941 */ /* 0x000fea0003800000 */
.L_x_106:
        /* <DEDUP_REMOVED lines=10> */
.L_x_109:
[----:B------:R-:W-:Y:S05]  /*6ee0*/  BSYNC B1 ;  /* 0x0000000000017941 */ /* 0x000fea0003800000 */
.L_x_108:
        /* <DEDUP_REMOVED lines=10> */
.L_x_111:
[----:B------:R-:W-:Y:S05]  /*6f90*/  BSYNC B1 ;  /* 0x0000000000017941 */ /* 0x000fea0003800000 */
.L_x_110:
        /* <DEDUP_REMOVED lines=10> */
.L_x_113:
[----:B------:R-:W-:Y:S05]  /*7040*/  BSYNC B1 ;  /* 0x0000000000017941 */ /* 0x000fea0003800000 */
.L_x_112:
        /* <DEDUP_REMOVED lines=10> */
.L_x_115:
[----:B------:R-:W-:Y:S05]  /*70f0*/  BSYNC B1 ;  /* 0x0000000000017941 */ /* 0x000fea0003800000 */
.L_x_114:
        /* <DEDUP_REMOVED lines=10> */
.L_x_117:
[----:B------:R-:W-:Y:S05]  /*71a0*/  BSYNC B1 ;  /* 0x0000000000017941 */ /* 0x000fea0003800000 */
.L_x_116:
        /* <DEDUP_REMOVED lines=10> */
.L_x_119:
[----:B------:R-:W-:Y:S05]  /*7250*/  BSYNC B1 ;  /* 0x0000000000017941 */ /* 0x000fea0003800000 */
.L_x_118:
        /* <DEDUP_REMOVED lines=10> */
.L_x_121:
[----:B------:R-:W-:Y:S05]  /*7300*/  BSYNC B1 ;  /* 0x0000000000017941 */ /* 0x000fea0003800000 */
.L_x_120:
        /* <DEDUP_REMOVED lines=10> */
.L_x_123:
[----:B------:R-:W-:Y:S05]  /*73b0*/  BSYNC B1 ;  /* 0x0000000000017941 */ /* 0x000fea0003800000 */
.L_x_122:
        /* <DEDUP_REMOVED lines=10> */
.L_x_125:
[----:B------:R-:W-:Y:S05]  /*7460*/  BSYNC B1 ;  /* 0x0000000000017941 */ /* 0x000fea0003800000 */
.L_x_124:
        /* <DEDUP_REMOVED lines=10> */
.L_x_127:
[----:B------:R-:W-:Y:S05]  /*7510*/  BSYNC B1 ;  /* 0x0000000000017941 */ /* 0x000fea0003800000 */
.L_x_126:
        /* <DEDUP_REMOVED lines=10> */
.L_x_129:
[----:B------:R-:W-:Y:S05]  /*75c0*/  BSYNC B1 ;  /* 0x0000000000017941 */ /* 0x000fea0003800000 */
.L_x_128:
        /* <DEDUP_REMOVED lines=10> */
.L_x_131:
[----:B------:R-:W-:Y:S05]  /*7670*/  BSYNC B1 ;  /* 0x0000000000017941 */ /* 0x000fea0003800000 */
.L_x_130:
        /* <DEDUP_REMOVED lines=10> */
.L_x_133:
[----:B------:R-:W-:Y:S05]  /*7720*/  BSYNC B1 ;  /* 0x0000000000017941 */ /* 0x000fea0003800000 */
.L_x_132:
        /* <DEDUP_REMOVED lines=10> */
.L_x_135:
[----:B------:R-:W-:Y:S05]  /*77d0*/  BSYNC B1 ;  /* 0x0000000000017941 */ /* 0x000fea0003800000 */
.L_x_134:
        /* <DEDUP_REMOVED lines=10> */
.L_x_137:
[----:B------:R-:W-:Y:S05]  /*7880*/  BSYNC B1 ;  /* 0x0000000000017941 */ /* 0x000fea0003800000 */
.L_x_136:
        /* <DEDUP_REMOVED lines=10> */
.L_x_139:
[----:B------:R-:W-:Y:S05]  /*7930*/  BSYNC B1 ;  /* 0x0000000000017941 */ /* 0x000fea0003800000 */
.L_x_138:
        /* <DEDUP_REMOVED lines=10> */
.L_x_141:
[----:B------:R-:W-:Y:S05]  /*79e0*/  BSYNC B1 ;  /* 0x0000000000017941 */ /* 0x000fea0003800000 */
.L_x_140:
        /* <DEDUP_REMOVED lines=10> */
.L_x_143:
[----:B------:R-:W-:Y:S05]  /*7a90*/  BSYNC B1 ;  /* 0x0000000000017941 */ /* 0x000fea0003800000 */
.L_x_142:
        /* <DEDUP_REMOVED lines=10> */
.L_x_145:
[----:B------:R-:W-:Y:S05]  /*7b40*/  BSYNC B1 ;  /* 0x0000000000017941 */ /* 0x000fea0003800000 */
.L_x_144:
        /* <DEDUP_REMOVED lines=10> */
.L_x_147:
[----:B------:R-:W-:Y:S05]  /*7bf0*/  BSYNC B1 ;  /* 0x0000000000017941 */ /* 0x000fea0003800000 */
.L_x_146:
        /* <DEDUP_REMOVED lines=10> */
.L_x_149:
[----:B------:R-:W-:Y:S05]  /*7ca0*/  BSYNC B1 ;  /* 0x0000000000017941 */ /* 0x000fea0003800000 */
.L_x_148:
        /* <DEDUP_REMOVED lines=10> */
.L_x_151:
[----:B------:R-:W-:Y:S05]  /*7d50*/  BSYNC B1 ;  /* 0x0000000000017941 */ /* 0x000fea0003800000 */
.L_x_150:
        /* <DEDUP_REMOVED lines=10> */
.L_x_153:
[----:B------:R-:W-:Y:S05]  /*7e00*/  BSYNC B1 ;  /* 0x0000000000017941 */ /* 0x000fea0003800000 */
.L_x_152:
        /* <DEDUP_REMOVED lines=10> */
.L_x_155:
[----:B------:R-:W-:Y:S05]  /*7eb0*/  BSYNC B1 ;  /* 0x0000000000017941 */ /* 0x000fea0003800000 */
.L_x_154:
        /* <DEDUP_REMOVED lines=10> */
.L_x_157:
[----:B------:R-:W-:Y:S05]  /*7f60*/  BSYNC B1 ;  /* 0x0000000000017941 */ /* 0x000fea0003800000 */
.L_x_156:
        /* <DEDUP_REMOVED lines=10> */
.L_x_159:
[----:B------:R-:W-:Y:S05]  /*8010*/  BSYNC B1 ;  /* 0x0000000000017941 */ /* 0x000fea0003800000 */
.L_x_158:
        /* <DEDUP_REMOVED lines=10> */
.L_x_161:
[----:B------:R-:W-:Y:S05]  /*80c0*/  BSYNC B1 ;  /* 0x0000000000017941 */ /* 0x000fea0003800000 */
.L_x_160:
        /* <DEDUP_REMOVED lines=10> */
.L_x_163:
[----:B------:R-:W-:Y:S05]  /*8170*/  BSYNC B1 ;  /* 0x0000000000017941 */ /* 0x000fea0003800000 */
.L_x_162:
        /* <DEDUP_REMOVED lines=10> */
.L_x_165:
[----:B------:R-:W-:Y:S05]  /*8220*/  BSYNC B1 ;  /* 0x0000000000017941 */ /* 0x000fea0003800000 */
.L_x_164:
        /* <DEDUP_REMOVED lines=10> */
.L_x_167:
[----:B------:R-:W-:Y:S05]  /*82d0*/  BSYNC B1 ;  /* 0x0000000000017941 */ /* 0x000fea0003800000 */
.L_x_166:
        /* <DEDUP_REMOVED lines=10> */
.L_x_169:
[----:B------:R-:W-:Y:S05]  /*8380*/  BSYNC B1 ;  /* 0x0000000000017941 */ /* 0x000fea0003800000 */
.L_x_168:
        /* <DEDUP_REMOVED lines=10> */
.L_x_171:
[----:B------:R-:W-:Y:S05]  /*8430*/  BSYNC B1 ;  /* 0x0000000000017941 */ /* 0x000fea0003800000 */
.L_x_170:
        /* <DEDUP_REMOVED lines=10> */
.L_x_173:
[----:B------:R-:W-:Y:S05]  /*84e0*/  BSYNC B1 ;  /* 0x0000000000017941 */ /* 0x000fea0003800000 */
.L_x_172:
        /* <DEDUP_REMOVED lines=10> */
.L_x_175:
[----:B------:R-:W-:Y:S05]  /*8590*/  BSYNC B1 ;  /* 0x0000000000017941 */ /* 0x000fea0003800000 */
.L_x_174:
        /* <DEDUP_REMOVED lines=10> */
.L_x_177:
[----:B------:R-:W-:Y:S05]  /*8640*/  BSYNC B1 ;  /* 0x0000000000017941 */ /* 0x000fea0003800000 */
.L_x_176:
        /* <DEDUP_REMOVED lines=10> */
.L_x_179:
[----:B------:R-:W-:Y:S05]  /*86f0*/  BSYNC B1 ;  /* 0x0000000000017941 */ /* 0x000fea0003800000 */
.L_x_178:
        /* <DEDUP_REMOVED lines=10> */
.L_x_181:
[----:B------:R-:W-:Y:S05]  /*87a0*/  BSYNC B1 ;  /* 0x0000000000017941 */ /* 0x000fea0003800000 */
.L_x_180:
        /* <DEDUP_REMOVED lines=10> */
.L_x_183:
[----:B------:R-:W-:Y:S05]  /*8850*/  BSYNC B1 ;  /* 0x0000000000017941 */ /* 0x000fea0003800000 */
.L_x_182:
        /* <DEDUP_REMOVED lines=10> */
.L_x_185:
[----:B------:R-:W-:Y:S05]  /*8900*/  BSYNC B1 ;  /* 0x0000000000017941 */ /* 0x000fea0003800000 */
.L_x_184:
        /* <DEDUP_REMOVED lines=10> */
.L_x_187:
[----:B------:R-:W-:Y:S05]  /*89b0*/  BSYNC B1 ;  /* 0x0000000000017941 */ /* 0x000fea0003800000 */
.L_x_186:
        /* <DEDUP_REMOVED lines=10> */
.L_x_189:
[----:B------:R-:W-:Y:S05]  /*8a60*/  BSYNC B1 ;  /* 0x0000000000017941 */ /* 0x000fea0003800000 */
.L_x_188:
        /* <DEDUP_REMOVED lines=10> */
.L_x_191:
[----:B------:R-:W-:Y:S05]  /*8b10*/  BSYNC B1 ;  /* 0x0000000000017941 */ /* 0x000fea0003800000 */
.L_x_190:
        /* <DEDUP_REMOVED lines=10> */
.L_x_193:
[----:B------:R-:W-:Y:S05]  /*8bc0*/  BSYNC B1 ;  /* 0x0000000000017941 */ /* 0x000fea0003800000 */
.L_x_192:
        /* <DEDUP_REMOVED lines=10> */
.L_x_195:
[----:B------:R-:W-:Y:S05]  /*8c70*/  BSYNC B1 ;  /* 0x0000000000017941 */ /* 0x000fea0003800000 */
.L_x_194:
        /* <DEDUP_REMOVED lines=10> */
.L_x_197:
[----:B------:R-:W-:Y:S05]  /*8d20*/  BSYNC B1 ;  /* 0x0000000000017941 */ /* 0x000fea0003800000 */
.L_x_196:
        /* <DEDUP_REMOVED lines=10> */
.L_x_199:
[----:B------:R-:W-:Y:S05]  /*8dd0*/  BSYNC B1 ;  /* 0x0000000000017941 */ /* 0x000fea0003800000 */
.L_x_198:
        /* <DEDUP_REMOVED lines=10> */
.L_x_201:
[----:B------:R-:W-:Y:S05]  /*8e80*/  BSYNC B1 ;  /* 0x0000000000017941 */ /* 0x000fea0003800000 */
.L_x_200:
        /* <DEDUP_REMOVED lines=10> */
.L_x_203:
[----:B------:R-:W-:Y:S05]  /*8f30*/  BSYNC B1 ;  /* 0x0000000000017941 */ /* 0x000fea0003800000 */
.L_x_202:
        /* <DEDUP_REMOVED lines=10> */
.L_x_205:
[----:B------:R-:W-:Y:S05]  /*8fe0*/  BSYNC B1 ;  /* 0x0000000000017941 */ /* 0x000fea0003800000 */
.L_x_204:
        /* <DEDUP_REMOVED lines=10> */
.L_x_207:
[----:B------:R-:W-:Y:S05]  /*9090*/  BSYNC B1 ;  /* 0x0000000000017941 */ /* 0x000fea0003800000 */
.L_x_206:
        /* <DEDUP_REMOVED lines=10> */
.L_x_209:
[----:B------:R-:W-:Y:S05]  /*9140*/  BSYNC B1 ;  /* 0x0000000000017941 */ /* 0x000fea0003800000 */
.L_x_208:
        /* <DEDUP_REMOVED lines=10> */
.L_x_211:
[----:B------:R-:W-:Y:S05]  /*91f0*/  BSYNC B1 ;  /* 0x0000000000017941 */ /* 0x000fea0003800000 */
.L_x_210:
        /* <DEDUP_REMOVED lines=10> */
.L_x_213:
[----:B------:R-:W-:Y:S05]  /*92a0*/  BSYNC B1 ;  /* 0x0000000000017941 */ /* 0x000fea0003800000 */
.L_x_212:
        /* <DEDUP_REMOVED lines=10> */
.L_x_215:
[----:B------:R-:W-:Y:S05]  /*9350*/  BSYNC B1 ;  /* 0x0000000000017941 */ /* 0x000fea0003800000 */
.L_x_214:
        /* <DEDUP_REMOVED lines=10> */
.L_x_217:
[----:B------:R-:W-:Y:S05]  /*9400*/  BSYNC B1 ;  /* 0x0000000000017941 */ /* 0x000fea0003800000 */
.L_x_216:
        /* <DEDUP_REMOVED lines=10> */
.L_x_219:
[----:B------:R-:W-:Y:S05]  /*94b0*/  BSYNC B1 ;  /* 0x0000000000017941 */ /* 0x000fea0003800000 */
.L_x_218:
        /* <DEDUP_REMOVED lines=10> */
.L_x_221:
[----:B------:R-:W-:Y:S05]  /*9560*/  BSYNC B1 ;  /* 0x0000000000017941 */ /* 0x000fea0003800000 */
.L_x_220:
        /* <DEDUP_REMOVED lines=10> */
.L_x_223:
[----:B------:R-:W-:Y:S05]  /*9610*/  BSYNC B1 ;  /* 0x0000000000017941 */ /* 0x000fea0003800000 */
.L_x_222:
        /* <DEDUP_REMOVED lines=10> */
.L_x_225:
[----:B------:R-:W-:Y:S05]  /*96c0*/  BSYNC B1 ;  /* 0x0000000000017941 */ /* 0x000fea0003800000 */
.L_x_224:
        /* <DEDUP_REMOVED lines=10> */
.L_x_227:
[----:B------:R-:W-:Y:S05]  /*9770*/  BSYNC B1 ;  /* 0x0000000000017941 */ /* 0x000fea0003800000 */
.L_x_226:
        /* <DEDUP_REMOVED lines=10> */
.L_x_229:
[----:B------:R-:W-:Y:S05]  /*9820*/  BSYNC B1 ;  /* 0x0000000000017941 */ /* 0x000fea0003800000 */
.L_x_228:
        /* <DEDUP_REMOVED lines=10> */
.L_x_231:
[----:B------:R-:W-:Y:S05]  /*98d0*/  BSYNC B1 ;  /* 0x0000000000017941 */ /* 0x000fea0003800000 */
.L_x_230:
        /* <DEDUP_REMOVED lines=10> */
.L_x_233:
[----:B------:R-:W-:Y:S05]  /*9980*/  BSYNC B1 ;  /* 0x0000000000017941 */ /* 0x000fea0003800000 */
.L_x_232:
        /* <DEDUP_REMOVED lines=10> */
.L_x_235:
[----:B------:R-:W-:Y:S05]  /*9a30*/  BSYNC B1 ;  /* 0x0000000000017941 */ /* 0x000fea0003800000 */
.L_x_234:
        /* <DEDUP_REMOVED lines=10> */
.L_x_237:
[----:B------:R-:W-:Y:S05]  /*9ae0*/  BSYNC B1 ;  /* 0x0000000000017941 */ /* 0x000fea0003800000 */
.L_x_236:
        /* <DEDUP_REMOVED lines=10> */
.L_x_239:
[----:B------:R-:W-:Y:S05]  /*9b90*/  BSYNC B1 ;  /* 0x0000000000017941 */ /* 0x000fea0003800000 */
.L_x_238:
        /* <DEDUP_REMOVED lines=10> */
.L_x_241:
[----:B------:R-:W-:Y:S05]  /*9c40*/  BSYNC B1 ;  /* 0x0000000000017941 */ /* 0x000fea0003800000 */
.L_x_240:
        /* <DEDUP_REMOVED lines=10> */
.L_x_243:
[----:B------:R-:W-:Y:S05]  /*9cf0*/  BSYNC B1 ;  /* 0x0000000000017941 */ /* 0x000fea0003800000 */
.L_x_242:
        /* <DEDUP_REMOVED lines=10> */
.L_x_245:
[----:B------:R-:W-:Y:S05]  /*9da0*/  BSYNC B1 ;  /* 0x0000000000017941 */ /* 0x000fea0003800000 */
.L_x_244:
        /* <DEDUP_REMOVED lines=10> */
.L_x_247:
[----:B------:R-:W-:Y:S05]  /*9e50*/  BSYNC B1 ;  /* 0x0000000000017941 */ /* 0x000fea0003800000 */
.L_x_246:
        /* <DEDUP_REMOVED lines=10> */
.L_x_249:
[----:B------:R-:W-:Y:S05]  /*9f00*/  BSYNC B1 ;  /* 0x0000000000017941 */ /* 0x000fea0003800000 */
.L_x_248:
        /* <DEDUP_REMOVED lines=10> */
.L_x_251:
[----:B------:R-:W-:Y:S05]  /*9fb0*/  BSYNC B1 ;  /* 0x0000000000017941 */ /* 0x000fea0003800000 */
.L_x_250:
        /* <DEDUP_REMOVED lines=10> */
.L_x_253:
[----:B------:R-:W-:Y:S05]  /*a060*/  BSYNC B1 ;  /* 0x0000000000017941 */ /* 0x000fea0003800000 */
.L_x_252:
        /* <DEDUP_REMOVED lines=10> */
.L_x_255:
[----:B------:R-:W-:Y:S05]  /*a110*/  BSYNC B1 ;  /* 0x0000000000017941 */ /* 0x000fea0003800000 */
.L_x_254:
        /* <DEDUP_REMOVED lines=10> */
.L_x_257:
[----:B------:R-:W-:Y:S05]  /*a1c0*/  BSYNC B1 ;  /* 0x0000000000017941 */ /* 0x000fea0003800000 */
.L_x_256:
        /* <DEDUP_REMOVED lines=10> */
.L_x_259:
[----:B------:R-:W-:Y:S05]  /*a270*/  BSYNC B1 ;  /* 0x0000000000017941 */ /* 0x000fea0003800000 */
.L_x_258:
        /* <DEDUP_REMOVED lines=10> */
.L_x_261:
[----:B------:R-:W-:Y:S05]  /*a320*/  BSYNC B1 ;  /* 0x0000000000017941 */ /* 0x000fea0003800000 */
.L_x_260:
        /* <DEDUP_REMOVED lines=10> */
.L_x_263:
[----:B------:R-:W-:Y:S05]  /*a3d0*/  BSYNC B1 ;  /* 0x0000000000017941 */ /* 0x000fea0003800000 */
.L_x_262:
        /* <DEDUP_REMOVED lines=10> */
.L_x_265:
[----:B------:R-:W-:Y:S05]  /*a480*/  BSYNC B1 ;  /* 0x0000000000017941 */ /* 0x000fea0003800000 */
.L_x_264:
        /* <DEDUP_REMOVED lines=10> */
.L_x_267:
[----:B------:R-:W-:Y:S05]  /*a530*/  BSYNC B1 ;  /* 0x0000000000017941 */ /* 0x000fea0003800000 */
.L_x_266:
        /* <DEDUP_REMOVED lines=10> */
.L_x_269:
[----:B------:R-:W-:Y:S05]  /*a5e0*/  BSYNC B1 ;  /* 0x0000000000017941 */ /* 0x000fea0003800000 */
.L_x_268:
        /* <DEDUP_REMOVED lines=10> */
.L_x_271:
[----:B------:R-:W-:Y:S05]  /*a690*/  BSYNC B1 ;  /* 0x0000000000017941 */ /* 0x000fea0003800000 */
.L_x_270:
        /* <DEDUP_REMOVED lines=10> */
.L_x_273:
[----:B------:R-:W-:Y:S05]  /*a740*/  BSYNC B1 ;  /* 0x0000000000017941 */ /* 0x000fea0003800000 */
.L_x_272:
        /* <DEDUP_REMOVED lines=10> */
.L_x_275:
[----:B------:R-:W-:Y:S05]  /*a7f0*/  BSYNC B1 ;  /* 0x0000000000017941 */ /* 0x000fea0003800000 */
.L_x_274:
        /* <DEDUP_REMOVED lines=10> */
.L_x_277:
[----:B------:R-:W-:Y:S05]  /*a8a0*/  BSYNC B1 ;  /* 0x0000000000017941 */ /* 0x000fea0003800000 */
.L_x_276:
[----:B0-234-:R-:W2:Y:S01]  /*a8b0*/  LDL.LU R10, [R1+0x1f4] ;  /* 0x0001f400010a7983 */ /* 0x01dea20000300800 */
[----:B-----5:R-:W-:Y:S01]  /*a8c0*/  HADD2.F32 R11, -RZ, R23.H0_H0 ;  /* 0x20000017ff0b7230 */ /* 0x020fe20000004100 */
        /* <DEDUP_REMOVED lines=8> */
.L_x_279:
[----:B------:R-:W-:Y:S05]  /*a950*/  BSYNC B1 ;  /* 0x0000000000017941 */ /* 0x000fea0003800000 */
.L_x_278:
[----:B------:R-:W3:Y:S01]  /*a960*/  LDL.LU R10, [R1+0x1f8] ;  /* 0x0001f800010a7983 */ /* 0x000ee20000300800 */
[----:B0----5:R-:W-:Y:S01]  /*a970*/  HADD2.F32 R11, -RZ, R23.H0_H0 ;  /* 0x20000017ff0b7230 */ /* 0x021fe20000004100 */
[----:B------:R-:W-:Y:S01]  /*a980*/  ISETP.GT.AND P1, PT, R0, 0xf9, P0 ;  /* 0x000000f90000780c */ /* 0x000fe20000724270 */
[----:B------:R-:W-:Y:S01]  /*a990*/  BSSY B1, `(.L_x_280) ;  /* 0x000000a000017945 */ /* 0x000fe20003800000 */
[----:B------:R-:W-:Y:S02]  /*a9a0*/  IADD3 R167, P0, R3, 0x80, RZ ;  /* 0x0000008003a77810 */ /* 0x000fe40007f1e0ff */
[----:B------:R-:W-:-:S04]  /*a9b0*/  FMUL R11, R11, R16 ;  /* 0x000000100b0b7220 */ /* 0x000fc80000400000 */
[----:B---3--:R-:W-:-:S05]  /*a9c0*/  FFMA R11, R10, R2, R11 ;  /* 0x000000020a0b7223 */ /* 0x008fca000000000b */
[----:B------:R-:W-:-:S04]  /*a9d0*/  F2FP.F16.F32.PACK_AB R11, RZ, R11 ;  /* 0x0000000bff0b723e */ /* 0x000fc800000000ff */
[----:B------:R-:W-:Y:S02]  /*a9e0*/  PRMT R3, R11, 0x7610, R3 ;  /* 0x000076100b037816 */ /* 0x000fe40000000003 */
[----:B------:R-:W-:-:S03]  /*a9f0*/  IADD3.X R11, RZ, UR7, RZ, P0, !PT ;  /* 0x00000007ff0b7c10 */ /* 0x000fc600087fe4ff */
[----:B------:R0:W-:Y:S01]  /*aa00*/  @P2 STG.E.U16 desc[UR36][R6.64+0x1f0], R3 ;  /* 0x0001f00306002986 */ /* 0x0001e2000c101524 */
[----:B------:R-:W-:Y:S05]  /*aa10*/  @!P1 BRA `(.L_x_281) ;  /* 0x0000000000049947 */ /* 0x000fea0003800000 */
[----:B------:R3:W5:Y:S02]  /*aa20*/  LDG.E.LTC128B.U16 R23, desc[UR36][R8.64+0x1f2] ;  /* 0x0001f22408177981 */ /* 0x000764000c1e1520 */
.L_x_281:
[----:B------:R-:W-:Y:S05]  /*aa30*/  BSYNC B1 ;  /* 0x0000000000017941 */ /* 0x000fea0003800000 */
.L_x_280:
[----:B------:R-:W4:Y:S01]  /*aa40*/  LDL.LU R10, [R1+0x1fc] ;  /* 0x0001fc00010a7983 */ /* 0x000f220000300800 */
[----:B0----5:R-:W-:Y:S01]  /*aa50*/  HADD2.F32 R3, -RZ, R23.H0_H0 ;  /* 0x20000017ff037230 */ /* 0x021fe20000004100 */
[----:B------:R-:W-:Y:S01]  /*aa60*/  ISETP.GT.AND P0, PT, R17, 0x80, PT ;  /* 0x000000801100780c */ /* 0x000fe20003f04270 */
[----:B--23--:R-:W-:-:S03]  /*aa70*/  IMAD R8, R11, R14, RZ ;  /* 0x0000000e0b087224 */ /* 0x00cfc600078e02ff */
[----:B------:R-:W-:Y:S01]  /*aa80*/  FMUL R3, R3, R16 ;  /* 0x0000001003037220 */ /* 0x000fe20000400000 */
[C---:B------:R-:W-:Y:S01]  /*aa90*/  IMAD R165, R167.reuse, R15, R8 ;  /* 0x0000000fa7a57224 */ /* 0x040fe200078e0208 */
[----:B------:R-:W-:Y:S01]  /*aaa0*/  ISETP.GT.AND P4, PT, R0, RZ, P0 ;  /* 0x000000ff0000720c */ /* 0x000fe20000784270 */
[----:B------:R-:W-:-:S04]  /*aab0*/  IMAD.WIDE.U32 R8, R167, R14, R20 ;  /* 0x0000000ea7087225 */ /* 0x000fc800078e0014 */
[----:B------:R-:W-:Y:S02]  /*aac0*/  IMAD.IADD R9, R9, 0x1, R165 ;  /* 0x0000000109097824 */ /* 0x000fe400078e02a5 */
[----:B----4-:R-:W-:Y:S01]  /*aad0*/  FFMA R3, R10, R2, R3 ;  /* 0x000000020a037223 */ /* 0x010fe20000000003 */
[----:B------:R-:W-:-:S04]  /*aae0*/  LEA R10, P2, R8, R12, 0x1 ;  /* 0x0000000c080a7211 */ /* 0x000fc800078408ff */
[----:B------:R-:W-:Y:S02]  /*aaf0*/  F2FP.F16.F32.PACK_AB R3, RZ, R3 ;  /* 0x00000003ff03723e */ /* 0x000fe400000000ff */
[--C-:B------:R-:W-:Y:S02]  /*ab00*/  LEA.HI.X R11, R8, R13, R9.reuse, 0x1, P2 ;  /* 0x0000000d080b7211 */ /* 0x100fe400010f0c09 */
[----:B------:R-:W-:-:S05]  /*ab10*/  PRMT R9, R3, 0x7610, R9 ;  /* 0x0000761003097816 */ /* 0x000fca0000000009 */
[----:B------:R0:W-:Y:S04]  /*ab20*/  @P1 STG.E.U16 desc[UR36][R6.64+0x1f2], R9 ;  /* 0x0001f20906001986 */ /* 0x0001e8000c101524 */
[----:B------:R-:W2:Y:S01]  /*ab30*/  @P4 LDG.E.LTC128B.U16 R23, desc[UR36][R10.64] ;  /* 0x000000240a174981 */ /* 0x000ea2000c1e1520 */
[----:B-1----:R-:W-:Y:S01]  /*ab40*/  IMAD.U32 R159, RZ, RZ, UR8 ;  /* 0x00000008ff9f7e24 */ /* 0x002fe2000f8e00ff */
[----:B------:R-:W-:Y:S01]  /*ab50*/  MOV R164, UR9 ;  /* 0x0000000900a47c02 */ /* 0x000fe20008000f00 */
[----:B------:R-:W-:Y:S01]  /*ab60*/  IMAD.U32 R161, RZ, RZ, UR8 ;  /* 0x00000008ffa17e24 */ /* 0x000fe2000f8e00ff */
[----:B------:R-:W-:Y:S01]  /*ab70*/  ISETP.GT.AND P2, PT, R0, 0x1, P0 ;  /* 0x000000010000780c */ /* 0x000fe20000744270 */
[----:B------:R-:W-:Y:S01]  /*ab80*/  IMAD.SHL.U32 R159, R159, 0x100, RZ ;  /* 0x000001009f9f7824 */ /* 0x000fe200078e00ff */
[----:B------:R-:W-:Y:S01]  /*ab90*/  BSSY B1, `(.L_x_282) ;  /* 0x0000011000017945 */ /* 0x000fe20003800000 */
[----:B0-----:R-:W-:Y:S01]  /*aba0*/  IMAD.WIDE.U32 R8, R167, R14, R18 ;  /* 0x0000000ea7087225 */ /* 0x001fe200078e0012 */
[----:B------:R-:W-:-:S03]  /*abb0*/  SHF.L.U64.HI R161, R161, 0x8, R164 ;  /* 0x00000008a1a17819 */ /* 0x000fc600000102a4 */
[----:B------:R-:W-:Y:S02]  /*abc0*/  IMAD.IADD R9, R165, 0x1, R9 ;  /* 0x00000001a5097824 */ /* 0x000fe400078e0209 */
[----:B------:R-:W-:Y:S01]  /*abd0*/  IMAD.WIDE.U32 R162, R22, UR43, R8 ;  /* 0x0000002b16a27c25 */ /* 0x000fe2000f8e0008 */
[----:B------:R-:W-:-:S03]  /*abe0*/  IADD3 R8, P1, R159, R4, RZ ;  /* 0x000000049f087210 */ /* 0x000fc60007f3e0ff */
[----:B------:R-:W-:Y:S01]  /*abf0*/  IMAD.IADD R7, R157, 0x1, R163 ;  /* 0x000000019d077824 */ /* 0x000fe200078e02a3 */
[----:B------:R-:W-:Y:S01]  /*ac00*/  LEA R6, P3, R162, R12, 0x1 ;  /* 0x0000000ca2067211 */ /* 0x000fe200078608ff */
[----:B------:R-:W-:-:S03]  /*ac10*/  IMAD.X R9, R161, 0x1, R5, P1 ;  /* 0x00000001a1097824 */ /* 0x000fc600008e0605 */
[----:B------:R-:W-:Y:S01]  /*ac20*/  LEA.HI.X R7, R162, R13, R7, 0x1, P3 ;  /* 0x0000000da2077211 */ /* 0x000fe200018f0c07 */
[----:B--2---:R-:W-:-:S05]  /*ac30*/  HADD2.F32 R3, -RZ, R23.H0_H0 ;  /* 0x20000017ff037230 */ /* 0x004fca0000004100 */
[----:B------:R-:W-:-:S04]  /*ac40*/  FMUL R3, R3, R16 ;  /* 0x0000001003037220 */ /* 0x000fc80000400000 */
[----:B------:R-:W-:-:S05]  /*ac50*/  FFMA R3, R24, R2, R3 ;  /* 0x0000000218037223 */ /* 0x000fca0000000003 */
[----:B------:R-:W-:-:S05]  /*ac60*/  F2FP.F16.F32.PACK_AB R3, RZ, R3 ;  /* 0x00000003ff03723e */ /* 0x000fca00000000ff */
[----:B------:R0:W-:Y:S01]  /*ac70*/  @P4 STG.E.U16 desc[UR36][R8.64], R3 ;  /* 0x0000000308004986 */ /* 0x0001e2000c101524 */
[----:B------:R-:W-:Y:S05]  /*ac80*/  @!P2 BRA `(.L_x_283) ;  /* 0x000000000004a947 */ /* 0x000fea0003800000 */
[----:B------:R1:W5:Y:S02]  /*ac90*/  LDG.E.LTC128B.U16 R23, desc[UR36][R6.64+0x2] ;  /* 0x0000022406177981 */ /* 0x000364000c1e1520 */
.L_x_283:
[----:B------:R-:W-:Y:S05]  /*aca0*/  BSYNC B1 ;  /* 0x0000000000017941 */ /* 0x000fea0003800000 */
.L_x_282:
[----:B0----5:R-:W-:Y:S01]  /*acb0*/  HADD2.F32 R3, -RZ, R23.H0_H0 ;  /* 0x20000017ff037230 */ /* 0x021fe20000004100 */
[----:B------:R-:W-:Y:S01]  /*acc0*/  ISETP.GT.AND P1, PT, R17, 0x88, PT ;  /* 0x000000881100780c */ /* 0x000fe20003f24270 */
[----:B------:R-:W-:Y:S01]  /*acd0*/  IMAD.WIDE.U32 R14, R167, R14, R154 ;  /* 0x0000000ea70e7225 */ /* 0x000fe200078e009a */
[----:B------:R-:W-:Y:S03]  /*ace0*/  BSSY B1, `(.L_x_284) ;  /* 0x0000010000017945 */ /* 0x000fe60003800000 */
[----:B------:R-:W-:Y:S01]  /*acf0*/  FMUL R10, R3, R16 ;  /* 0x00000010030a7220 */ /* 0x000fe20000400000 */
[----:B------:R-:W-:Y:S01]  /*ad00*/  ISETP.GT.AND P3, PT, R0, RZ, P1 ;  /* 0x000000ff0000720c */ /* 0x000fe20000f64270 */
[----:B------:R-:W-:Y:S01]  /*ad10*/  IMAD.IADD R165, R165, 0x1, R15 ;  /* 0x00000001a5a57824 */ /* 0x000fe200078e020f */
[----:B------:R-:W-:Y:S01]  /*ad20*/  IADD3 R152, P4, R152, R14, RZ ;  /* 0x0000000e98987210 */ /* 0x000fe20007f9e0ff */
[----:B------:R-:W-:Y:S01]  /*ad30*/  FFMA R10, R25, R2, R10 ;  /* 0x00000002190a7223 */ /* 0x000fe2000000000a */
[----:B------:R-:W-:-:S02]  /*ad40*/  IADD3 R14, P5, R18, R14, RZ ;  /* 0x0000000e120e7210 */ /* 0x000fc40007fbe0ff */
[----:B------:R-:W-:Y:S02]  /*ad50*/  IADD3.X R20, R165, R21, RZ, P4, !PT ;  /* 0x00000015a5147210 */ /* 0x000fe400027fe4ff */
[----:B------:R-:W-:Y:S02]  /*ad60*/  F2FP.F16.F32.PACK_AB R3, RZ, R10 ;  /* 0x0000000aff03723e */ /* 0x000fe400000000ff */
[C---:B------:R-:W-:Y:S02]  /*ad70*/  LEA R10, P4, R152.reuse, R12, 0x1 ;  /* 0x0000000c980a7211 */ /* 0x040fe400078808ff */
[----:B------:R-:W-:Y:S02]  /*ad80*/  PRMT R17, R3, 0x7610, R17 ;  /* 0x0000761003117816 */ /* 0x000fe40000000011 */
[----:B------:R-:W-:Y:S02]  /*ad90*/  LEA.HI.X R11, R152, R13, R20, 0x1, P4 ;  /* 0x0000000d980b7211 */ /* 0x000fe400020f0c14 */
[----:B------:R-:W-:Y:S01]  /*ada0*/  PRMT R3, R23, 0x7610, R3 ;  /* 0x0000761017037816 */ /* 0x000fe20000000003 */
[----:B------:R0:W-:Y:S01]  /*adb0*/  @P2 STG.E.U16 desc[UR36][R8.64+0x2], R17 ;  /* 0x0000021108002986 */ /* 0x0001e2000c101524 */
[----:B------:R-:W-:Y:S05]  /*adc0*/  @!P3 BRA `(.L_x_285) ;  /* 0x000000000004b947 */ /* 0x000fea0003800000 */
[----:B------:R2:W5:Y:S02]  /*add0*/  LDG.E.LTC128B.U16 R3, desc[UR36][R10.64] ;  /* 0x000000240a037981 */ /* 0x000564000c1e1520 */
.L_x_285:
[----:B------:R-:W-:Y:S05]  /*ade0*/  BSYNC B1 ;  /* 0x0000000000017941 */ /* 0x000fea0003800000 */
.L_x_284:
[----:B--2--5:R-:W-:Y:S01]  /*adf0*/  HADD2.F32 R11, -RZ, R3.H0_H0 ;  /* 0x20000003ff0b7230 */ /* 0x024fe20000004100 */
[----:B------:R-:W-:Y:S01]  /*ae00*/  IADD3 R10, P2, R8, R158, RZ ;  /* 0x0000009e080a7210 */ /* 0x000fe20007f5e0ff */
[----:B------:R-:W-:Y:S01]  /*ae10*/  IMAD.X R15, R19, 0x1, R165, P5 ;  /* 0x00000001130f7824 */ /* 0x000fe200028e06a5 */
[----:B------:R-:W-:Y:S01]  /*ae20*/  ISETP.GT.AND P5, PT, R0, 0x1, P1 ;  /* 0x000000010000780c */ /* 0x000fe20000fa4270 */
[----:B------:R-:W-:Y:S01]  /*ae30*/  BSSY B1, `(.L_x_286) ;  /* 0x000000c000017945 */ /* 0x000fe20003800000 */
[----:B------:R-:W-:Y:S01]  /*ae40*/  FMUL R11, R11, R16 ;  /* 0x000000100b0b7220 */ /* 0x000fe20000400000 */
[----:B------:R-:W-:-:S04]  /*ae50*/  IMAD.WIDE.U32 R22, R22, UR43, R14 ;  /* 0x0000002b16167c25 */ /* 0x000fc8000f8e000e */
[----:B------:R-:W-:Y:S01]  /*ae60*/  FFMA R11, R26, R2, R11 ;  /* 0x000000021a0b7223 */ /* 0x000fe2000000000b */
[----:B------:R-:W-:Y:S01]  /*ae70*/  IMAD.IADD R157, R157, 0x1, R23 ;  /* 0x000000019d9d7824 */ /* 0x000fe200078e0217 */
[----:B------:R-:W-:-:S03]  /*ae80*/  LEA R12, P4, R22, R12, 0x1 ;  /* 0x0000000c160c7211 */ /* 0x000fc600078808ff */
[----:B------:R-:W-:Y:S01]  /*ae90*/  F2FP.F16.F32.PACK_AB R14, RZ, R11 ;  /* 0x0000000bff0e723e */ /* 0x000fe200000000ff */
[----:B------:R-:W-:Y:S01]  /*aea0*/  IMAD.X R11, R9, 0x1, R156, P2 ;  /* 0x00000001090b7824 */ /* 0x000fe200010e069c */
[----:B------:R-:W-:-:S04]  /*aeb0*/  LEA.HI.X R13, R22, R13, R157, 0x1, P4 ;  /* 0x0000000d160d7211 */ /* 0x000fc800020f0c9d */
[----:B------:R2:W-:Y:S01]  /*aec0*/  @P3 STG.E.U16 desc[UR36][R10.64], R14 ;  /* 0x0000000e0a003986 */ /* 0x0005e2000c101524 */
[----:B------:R-:W-:Y:S05]  /*aed0*/  @!P5 BRA `(.L_x_287) ;  /* 0x000000000004d947 */ /* 0x000fea0003800000 */
[----:B------:R3:W5:Y:S02]  /*aee0*/  LDG.E.LTC128B.U16 R3, desc[UR36][R12.64+0x2] ;  /* 0x000002240c037981 */ /* 0x000764000c1e1520 */
.L_x_287:
[----:B------:R-:W-:Y:S05]  /*aef0*/  BSYNC B1 ;  /* 0x0000000000017941 */ /* 0x000fea0003800000 */
.L_x_286:
[----:B-----5:R-:W-:Y:S01]  /*af00*/  HADD2.F32 R15, -RZ, R3.H0_H0 ;  /* 0x20000003ff0f7230 */ /* 0x020fe20000004100 */
[----:B------:R-:W-:Y:S01]  /*af10*/  ISETP.GT.AND P2, PT, R0, 0x8, P0 ;  /* 0x000000080000780c */ /* 0x000fe20000744270 */
[----:B------:R-:W-:Y:S03]  /*af20*/  BSSY B1, `(.L_x_288) ;  /* 0x0000007000017945 */ /* 0x000fe60003800000 */
[----:B--2---:R-:W-:-:S04]  /*af30*/  FMUL R14, R15, R16 ;  /* 0x000000100f0e7220 */ /* 0x004fc80000400000 */
[----:B------:R-:W-:-:S05]  /*af40*/  FFMA R14, R27, R2, R14 ;  /* 0x000000021b0e7223 */ /* 0x000fca000000000e */
[----:B------:R-:W-:-:S05]  /*af50*/  F2FP.F16.F32.PACK_AB R14, RZ, R14 ;  /* 0x0000000eff0e723e */ /* 0x000fca00000000ff */
[----:B------:R2:W-:Y:S01]  /*af60*/  @P5 STG.E.U16 desc[UR36][R10.64+0x2], R14 ;  /* 0x0000020e0a005986 */ /* 0x0005e2000c101524 */
[----:B------:R-:W-:Y:S05]  /*af70*/  @!P2 BRA `(.L_x_289) ;  /* 0x000000000004a947 */ /* 0x000fea0003800000 */
[----:B------:R4:W5:Y:S02]  /*af80*/  LDG.E.LTC128B.U16 R3, desc[UR36][R6.64+0x10] ;  /* 0x0000102406037981 */ /* 0x000964000c1e1520 */
.L_x_289:
[----:B------:R-:W-:Y:S05]  /*af90*/  BSYNC B1 ;  /* 0x0000000000017941 */ /* 0x000fea0003800000 */
.L_x_288:
[----:B--2--5:R-:W-:Y:S01]  /*afa0*/  HADD2.F32 R11, -RZ, R3.H0_H0 ;  /* 0x20000003ff0b7230 */ /* 0x024fe20000004100 */
[----:B------:R-:W-:Y:S01]  /*afb0*/  ISETP.GT.AND P3, PT, R0, 0x9, P0 ;  /* 0x000000090000780c */ /* 0x000fe20000764270 */
[----:B------:R-:W-:Y:S03]  /*afc0*/  BSSY B1, `(.L_x_290) ;  /* 0x0000007000017945 */ /* 0x000fe60003800000 */
[----:B------:R-:W-:-:S04]  /*afd0*/  FMUL R11, R11, R16 ;  /* 0x000000100b0b7220 */ /* 0x000fc80000400000 */
[----:B------:R-:W-:-:S05]  /*afe0*/  FFMA R11, R28, R2, R11 ;  /* 0x000000021c0b7223 */ /* 0x000fca000000000b */
[----:B------:R-:W-:-:S05]  /*aff0*/  F2FP.F16.F32.PACK_AB R11, RZ, R11 ;  /* 0x0000000bff0b723e */ /* 0x000fca00000000ff */
[----:B------:R2:W-:Y:S01]  /*b000*/  @P2 STG.E.U16 desc[UR36][R8.64+0x10], R11 ;  /* 0x0000100b08002986 */ /* 0x0005e2000c101524 */
[----:B------:R-:W-:Y:S05]  /*b010*/  @!P3 BRA `(.L_x_291) ;  /* 0x000000000004b947 */ /* 0x000fea0003800000 */
[----:B------:R0:W5:Y:S02]  /*b020*/  LDG.E.LTC128B.U16 R3, desc[UR36][R6.64+0x12] ;  /* 0x0000122406037981 */ /* 0x000164000c1e1520 */
.L_x_291:
[----:B------:R-:W-:Y:S05]  /*b030*/  BSYNC B1 ;  /* 0x0000000000017941 */ /* 0x000fea0003800000 */
.L_x_290:
        /* <DEDUP_REMOVED lines=9> */
.L_x_293:
[----:B------:R-:W-:Y:S05]  /*b0d0*/  BSYNC B1 ;  /* 0x0000000000017941 */ /* 0x000fea0003800000 */
.L_x_292:
[----:B-----5:R-:W-:Y:S01]  /*b0e0*/  HADD2.F32 R11, -RZ, R3.H0_H0 ;  /* 0x20000003ff0b7230 */ /* 0x020fe20000004100 */
[----:B--2---:R-:W-:Y:S01]  /*b0f0*/  IADD3 R10, P3, R158, R8, RZ ;  /* 0x000000089e0a7210 */ /* 0x004fe20007f7e0ff */
[----:B------:R-:W-:Y:S01]  /*b100*/  BSSY B1, `(.L_x_294) ;  /* 0x0000009000017945 */ /* 0x000fe20003800000 */
[----:B------:R-:W-:Y:S02]  /*b110*/  ISETP.GT.AND P2, PT, R0, 0x9, P1 ;  /* 0x000000090000780c */ /* 0x000fe40000f44270 */
[----:B------:R-:W-:-:S04]  /*b120*/  FMUL R11, R11, R16 ;  /* 0x000000100b0b7220 */ /* 0x000fc80000400000 */
[----:B------:R-:W-:-:S05]  /*b130*/  FFMA R11, R30, R2, R11 ;  /* 0x000000021e0b7223 */ /* 0x000fca000000000b */
[----:B------:R-:W-:Y:S01]  /*b140*/  F2FP.F16.F32.PACK_AB R14, RZ, R11 ;  /* 0x0000000bff0e723e */ /* 0x000fe200000000ff */
[----:B------:R-:W-:-:S05]  /*b150*/  IMAD.X R11, R156, 0x1, R9, P3 ;  /* 0x000000019c0b7824 */ /* 0x000fca00018e0609 */
[----:B------:R2:W-:Y:S01]  /*b160*/  @P4 STG.E.U16 desc[UR36][R10.64+0x10], R14 ;  /* 0x0000100e0a004986 */ /* 0x0005e2000c101524 */
[----:B------:R-:W-:Y:S05]  /*b170*/  @!P2 BRA `(.L_x_295) ;  /* 0x000000000004a947 */ /* 0x000fea0003800000 */
[----:B------:R0:W5:Y:S02]  /*b180*/  LDG.E.LTC128B.U16 R3, desc[UR36][R12.64+0x12] ;  /* 0x000012240c037981 */ /* 0x000164000c1e1520 */
.L_x_295:
[----:B------:R-:W-:Y:S05]  /*b190*/  BSYNC B1 ;  /* 0x0000000000017941 */ /* 0x000fea0003800000 */
.L_x_294:
[----:B--2--5:R-:W-:Y:S01]  /*b1a0*/  HADD2.F32 R11, -RZ, R3.H0_H0 ;  /* 0x20000003ff0b7230 */ /* 0x024fe20000004100 */
[----:B------:R-:W-:Y:S01]  /*b1b0*/  IADD3 R158, P3, P4, R158, R4, R159 ;  /* 0x000000049e9e7210 */ /* 0x000fe20007c7e09f */
[----:B------:R-:W-:Y:S01]  /*b1c0*/  BSSY B1, `(.L_x_296) ;  /* 0x0000009000017945 */ /* 0x000fe20003800000 */
[----:B------:R-:W-:Y:S02]  /*b1d0*/  ISETP.GT.AND P5, PT, R0, 0x10, P0 ;  /* 0x000000100000780c */ /* 0x000fe400007a4270 */
[----:B------:R-:W-:Y:S01]  /*b1e0*/  FMUL R10, R11, R16 ;  /* 0x000000100b0a7220 */ /* 0x000fe20000400000 */
[----:B------:R-:W-:-:S03]  /*b1f0*/  IADD3.X R159, R156, R5, R161, P3, P4 ;  /* 0x000000059c9f7210 */ /* 0x000fc60001fe84a1 */
[----:B------:R-:W-:-:S05]  /*b200*/  FFMA R10, R31, R2, R10 ;  /* 0x000000021f0a7223 */ /* 0x000fca000000000a */
[----:B------:R-:W-:-:S05]  /*b210*/  F2FP.F16.F32.PACK_AB R10, RZ, R10 ;  /* 0x0000000aff0a723e */ /* 0x000fca00000000ff */
[----:B------:R2:W-:Y:S01]  /*b220*/  @P2 STG.E.U16 desc[UR36][R158.64+0x12], R10 ;  /* 0x0000120a9e002986 */ /* 0x0005e2000c101524 */
[----:B------:R-:W-:Y:S05]  /*b230*/  @!P5 BRA `(.L_x_297) ;  /* 0x000000000004d947 */ /* 0x000fea0003800000 */
[----:B------:R0:W5:Y:S02]  /*b240*/  LDG.E.LTC128B.U16 R3, desc[UR36][R6.64+0x20] ;  /* 0x0000202406037981 */ /* 0x000164000c1e1520 */
.L_x_297:
[----:B------:R-:W-:Y:S05]  /*b250*/  BSYNC B1 ;  /* 0x0000000000017941 */ /* 0x000fea0003800000 */
.L_x_296:
[----:B-----5:R-:W-:Y:S01]  /*b260*/  HADD2.F32 R5, -RZ, R3.H0_H0 ;  /* 0x20000003ff057230 */ /* 0x020fe20000004100 */
        /* <DEDUP_REMOVED lines=8> */
.L_x_299:
[----:B------:R-:W-:Y:S05]  /*b2f0*/  BSYNC B1 ;  /* 0x0000000000017941 */ /* 0x000fea0003800000 */
.L_x_298:
[----:B0----5:R-:W-:Y:S01]  /*b300*/  HADD2.F32 R5, -RZ, R3.H0_H0 ;  /* 0x20000003ff057230 */ /* 0x021fe20000004100 */
        /* <DEDUP_REMOVED lines=8> */
.L_x_301:
[----:B------:R-:W-:Y:S05]  /*b390*/  BSYNC B1 ;  /* 0x0000000000017941 */ /* 0x000fea0003800000 */
.L_x_300:
[----:B-----5:R-:W-:Y:S01]  /*b3a0*/  HADD2.F32 R5, -RZ, R3.H0_H0 ;  /* 0x20000003ff057230 */ /* 0x020fe20000004100 */
[----:B0-----:R-:W-:Y:S01]  /*b3b0*/  @P3 MOV R4, R158 ;  /* 0x0000009e00043202 */ /* 0x001fe20000000f00 */
[----:B------:R-:W-:Y:S01]  /*b3c0*/  BSSY B1, `(.L_x_302) ;  /* 0x000000a000017945 */ /* 0x000fe20003800000 */
[----:B------:R-:W-:Y:S02]  /*b3d0*/  ISETP.GT.AND P2, PT, R0, 0x11, P1 ;  /* 0x000000110000780c */ /* 0x000fe40000f44270 */
[----:B------:R-:W-:-:S04]  /*b3e0*/  FMUL R5, R5, R16 ;  /* 0x0000001005057220 */ /* 0x000fc80000400000 */
[----:B------:R-:W-:-:S05]  /*b3f0*/  FFMA R5, R34, R2, R5 ;  /* 0x0000000222057223 */ /* 0x000fca0000000005 */
[----:B------:R-:W-:-:S04]  /*b400*/  F2FP.F16.F32.PACK_AB R5, RZ, R5 ;  /* 0x00000005ff05723e */ /* 0x000fc800000000ff */
[----:B--2---:R-:W-:Y:S01]  /*b410*/  PRMT R10, R5, 0x7610, R10 ;  /* 0x00007610050a7816 */ /* 0x004fe2000000000a */
[----:B------:R-:W-:-:S05]  /*b420*/  @P3 IMAD.MOV.U32 R5, RZ, RZ, R159 ;  /* 0x000000ffff053224 */ /* 0x000fca00078e009f */
[----:B------:R0:W-:Y:S01]  /*b430*/  @P3 STG.E.U16 desc[UR36][R4.64+0x20], R10 ;  /* 0x0000200a04003986 */ /* 0x0001e2000c101524 */
[----:B------:R-:W-:Y:S05]  /*b440*/  @!P2 BRA `(.L_x_303) ;  /* 0x000000000004a947 */ /* 0x000fea0003800000 */
[----:B------:R2:W5:Y:S02]  /*b450*/  LDG.E.LTC128B.U16 R3, desc[UR36][R12.64+0x22] ;  /* 0x000022240c037981 */ /* 0x000564000c1e1520 */
.L_x_303:
[----:B------:R-:W-:Y:S05]  /*b460*/  BSYNC B1 ;  /* 0x0000000000017941 */ /* 0x000fea0003800000 */
.L_x_302:
[----:B0----5:R-:W-:Y:S01]  /*b470*/  HADD2.F32 R5, -RZ, R3.H0_H0 ;  /* 0x20000003ff057230 */ /* 0x021fe20000004100 */
[----:B------:R-:W-:Y:S01]  /*b480*/  ISETP.GT.AND P3, PT, R0, 0x18, P0 ;  /* 0x000000180000780c */ /* 0x000fe20000764270 */
[----:B------:R-:W-:Y:S03]  /*b490*/  BSSY B1, `(.L_x_304) ;  /* 0x000000a000017945 */ /* 0x000fe60003800000 */
[----:B------:R-:W-:Y:S01]  /*b4a0*/  FMUL R4, R5, R16 ;  /* 0x0000001005047220 */ /* 0x000fe20000400000 */
[----:B------:R-:W-:-:S03]  /*b4b0*/  @P2 IMAD.MOV.U32 R5, RZ, RZ, R159 ;  /* 0x000000ffff052224 */ /* 0x000fc600078e009f */
[----:B------:R-:W-:-:S05]  /*b4c0*/  FFMA R4, R35, R2, R4 ;  /* 0x0000000223047223 */ /* 0x000fca0000000004 */
[----:B------:R-:W-:-:S04]  /*b4d0*/  F2FP.F16.F32.PACK_AB R4, RZ, R4 ;  /* 0x00000004ff04723e */ /* 0x000fc800000000ff */
[----:B------:R-:W-:Y:S01]  /*b4e0*/  PRMT R10, R4, 0x7610, R10 ;  /* 0x00007610040a7816 */ /* 0x000fe2000000000a */
[----:B------:R-:W-:-:S05]  /*b4f0*/  @P2 IMAD.MOV.U32 R4, RZ, RZ, R158 ;  /* 0x000000ffff042224 */ /* 0x000fca00078e009e */
[----:B------:R0:W-:Y:S01]  /*b500*/  @P2 STG.E.U16 desc[UR36][R4.64+0x22], R10 ;  /* 0x0000220a04002986 */ /* 0x0001e2000c101524 */
[----:B------:R-:W-:Y:S05]  /*b510*/  @!P3 BRA `(.L_x_305) ;  /* 0x000000000004b947 */ /* 0x000fea0003800000 */
[----:B------:R0:W5:Y:S02]  /*b520*/  LDG.E.LTC128B.U16 R3, desc[UR36][R6.64+0x30] ;  /* 0x0000302406037981 */ /* 0x000164000c1e1520 */
.L_x_305:
[----:B------:R-:W-:Y:S05]  /*b530*/  BSYNC B1 ;  /* 0x0000000000017941 */ /* 0x000fea0003800000 */
.L_x_304:
        /* <DEDUP_REMOVED lines=9> */
.L_x_307:
[----:B------:R-:W-:Y:S05]  /*b5d0*/  BSYNC B1 ;  /* 0x0000000000017941 */ /* 0x000fea0003800000 */
.L_x_306:
        /* <DEDUP_REMOVED lines=9> */
.L_x_309:
[----:B------:R-:W-:Y:S05]  /*b670*/  BSYNC B1 ;  /* 0x0000000000017941 */ /* 0x000fea0003800000 */
.L_x_308:
[----:B-----5:R-:W-:Y:S01]  /*b680*/  HADD2.F32 R5, -RZ, R3.H0_H0 ;  /* 0x20000003ff057230 */ /* 0x020fe20000004100 */
[----:B------:R-:W-:Y:S01]  /*b690*/  ISETP.GT.AND P2, PT, R0, 0x19, P1 ;  /* 0x000000190000780c */ /* 0x000fe20000f44270 */
[----:B0-----:R-:W-:Y:S01]  /*b6a0*/  @P3 IMAD.MOV.U32 R4, RZ, RZ, R158 ;  /* 0x000000ffff043224 */ /* 0x001fe200078e009e */
[----:B------:R-:W-:Y:S02]  /*b6b0*/  BSSY B1, `(.L_x_310) ;  /* 0x0000009000017945 */ /* 0x000fe40003800000 */
[----:B------:R-:W-:-:S04]  /*b6c0*/  FMUL R5, R5, R16 ;  /* 0x0000001005057220 */ /* 0x000fc80000400000 */
[----:B------:R-:W-:-:S05]  /*b6d0*/  FFMA R5, R38, R2, R5 ;  /* 0x0000000226057223 */ /* 0x000fca0000000005 */
[----:B------:R-:W-:-:S04]  /*b6e0*/  F2FP.F16.F32.PACK_AB R5, RZ, R5 ;  /* 0x00000005ff05723e */ /* 0x000fc800000000ff */
[----:B------:R-:W-:Y:S02]  /*b6f0*/  PRMT R10, R5, 0x7610, R10 ;  /* 0x00007610050a7816 */ /* 0x000fe4000000000a */
[----:B------:R-:W-:-:S05]  /*b700*/  @P3 MOV R5, R159 ;  /* 0x0000009f00053202 */ /* 0x000fca0000000f00 */
[----:B------:R0:W-:Y:S01]  /*b710*/  @P3 STG.E.U16 desc[UR36][R4.64+0x30], R10 ;  /* 0x0000300a04003986 */ /* 0x0001e2000c101524 */
[----:B------:R-:W-:Y:S05]  /*b720*/  @!P2 BRA `(.L_x_311) ;  /* 0x000000000004a947 */ /* 0x000fea0003800000 */
[----:B------:R0:W5:Y:S02]  /*b730*/  LDG.E.LTC128B.U16 R3, desc[UR36][R12.64+0x32] ;  /* 0x000032240c037981 */ /* 0x000164000c1e1520 */
.L_x_311:
[----:B------:R-:W-:Y:S05]  /*b740*/  BSYNC B1 ;  /* 0x0000000000017941 */ /* 0x000fea0003800000 */
.L_x_310:
        /* <DEDUP_REMOVED lines=12> */
.L_x_313:
[----:B------:R-:W-:Y:S05]  /*b810*/  BSYNC B1 ;  /* 0x0000000000017941 */ /* 0x000fea0003800000 */
.L_x_312:
        /* <DEDUP_REMOVED lines=9> */
.L_x_315:
[----:B------:R-:W-:Y:S05]  /*b8b0*/  BSYNC B1 ;  /* 0x0000000000017941 */ /* 0x000fea0003800000 */
.L_x_314:
        /* <DEDUP_REMOVED lines=9> */
.L_x_317:
[----:B------:R-:W-:Y:S05]  /*b950*/  BSYNC B1 ;  /* 0x0000000000017941 */ /* 0x000fea0003800000 */
.L_x_316:
[----:B-----5:R-:W-:Y:S01]  /*b960*/  HADD2.F32 R5, -RZ, R3.H0_H0 ;  /* 0x20000003ff057230 */ /* 0x020fe20000004100 */
[----:B------:R-:W-:Y:S01]  /*b970*/  ISETP.GT.AND P2, PT, R0, 0x21, P1 ;  /* 0x000000210000780c */ /* 0x000fe20000f44270 */
[----:B0-----:R-:W-:Y:S01]  /*b980*/  @P3 IMAD.MOV.U32 R4, RZ, RZ, R158 ;  /* 0x000000ffff043224 */ /* 0x001fe200078e009e */
[----:B------:R-:W-:Y:S02]  /*b990*/  BSSY B1, `(.L_x_318) ;  /* 0x0000009000017945 */ /* 0x000fe40003800000 */
[----:B------:R-:W-:-:S04]  /*b9a0*/  FMUL R5, R5, R16 ;  /* 0x0000001005057220 */ /* 0x000fc80000400000 */
[----:B------:R-:W-:-:S05]  /*b9b0*/  FFMA R5, R42, R2, R5 ;  /* 0x000000022a057223 */ /* 0x000fca0000000005 */
[----:B------:R-:W-:-:S04]  /*b9c0*/  F2FP.F16.F32.PACK_AB R5, RZ, R5 ;  /* 0x00000005ff05723e */ /* 0x000fc800000000ff */
[----:B------:R-:W-:Y:S01]  /*b9d0*/  PRMT R10, R5, 0x7610, R10 ;  /* 0x00007610050a7816 */ /* 0x000fe2000000000a */
[----:B------:R-:W-:-:S05]  /*b9e0*/  @P3 IMAD.MOV.U32 R5, RZ, RZ, R159 ;  /* 0x000000ffff053224 */ /* 0x000fca00078e009f */
[----:B------:R0:W-:Y:S01]  /*b9f0*/  @P3 STG.E.U16 desc[UR36][R4.64+0x40], R10 ;  /* 0x0000400a04003986 */ /* 0x0001e2000c101524 */
[----:B------:R-:W-:Y:S05]  /*ba00*/  @!P2 BRA `(.L_x_319) ;  /* 0x000000000004a947 */ /* 0x000fea0003800000 */
[----:B------:R0:W5:Y:S02]  /*ba10*/  LDG.E.LTC128B.U16 R3, desc[UR36][R12.64+0x42] ;  /* 0x000042240c037981 */ /* 0x000164000c1e1520 */
.L_x_319:
[----:B------:R-:W-:Y:S05]  /*ba20*/  BSYNC B1 ;  /* 0x0000000000017941 */ /* 0x000fea0003800000 */
.L_x_318:
[----:B0----5:R-:W-:Y:S01]  /*ba30*/  HADD2.F32 R5, -RZ, R3.H0_H0 ;  /* 0x20000003ff057230 */ /* 0x021fe20000004100 */
[----:B------:R-:W-:Y:S01]  /*ba40*/  ISETP.GT.AND P3, PT, R0, 0x28, P0 ;  /* 0x000000280000780c */ /* 0x000fe20000764270 */
[----:B------:R-:W-:Y:S03]  /*ba50*/  BSSY B1, `(.L_x_320) ;  /* 0x000000a000017945 */ /* 0x000fe60003800000 */
[----:B------:R-:W-:Y:S01]  /*ba60*/  FMUL R4, R5, R16 ;  /* 0x0000001005047220 */ /* 0x000fe20000400000 */
[----:B------:R-:W-:-:S03]  /*ba70*/  @P2 IMAD.MOV.U32 R5, RZ, RZ, R159 ;  /* 0x000000ffff052224 */ /* 0x000fc600078e009f */
[----:B------:R-:W-:-:S05]  /*ba80*/  FFMA R4, R43, R2, R4 ;  /* 0x000000022b047223 */ /* 0x000fca0000000004 */
[----:B------:R-:W-:-:S04]  /*ba90*/  F2FP.F16.F32.PACK_AB R4, RZ, R4 ;  /* 0x00000004ff04723e */ /* 0x000fc800000000ff */
[----:B------:R-:W-:Y:S02]  /*baa0*/  PRMT R10, R4, 0x7610, R10 ;  /* 0x00007610040a7816 */ /* 0x000fe4000000000a */
[----:B------:R-:W-:-:S05]  /*bab0*/  @P2 MOV R4, R158 ;  /* 0x0000009e00042202 */ /* 0x000fca0000000f00 */
[----:B------:R0:W-:Y:S01]  /*bac0*/  @P2 STG.E.U16 desc[UR36][R4.64+0x42], R10 ;  /* 0x0000420a04002986 */ /* 0x0001e2000c101524 */
[----:B------:R-:W-:Y:S05]  /*bad0*/  @!P3 BRA `(.L_x_321) ;  /* 0x000000000004b947 */ /* 0x000fea0003800000 */
[----:B------:R0:W5:Y:S02]  /*bae0*/  LDG.E.LTC128B.U16 R3, desc[UR36][R6.64+0x50] ;  /* 0x0000502406037981 */ /* 0x000164000c1e1520 */
.L_x_321:
[----:B------:R-:W-:Y:S05]  /*baf0*/  BSYNC B1 ;  /* 0x0000000000017941 */ /* 0x000fea0003800000 */
.L_x_320:
        /* <DEDUP_REMOVED lines=9> */
.L_x_323:
[----:B------:R-:W-:Y:S05]  /*bb90*/  BSYNC B1 ;  /* 0x0000000000017941 */ /* 0x000fea0003800000 */
.L_x_322:
        /* <DEDUP_REMOVED lines=9> */
.L_x_325:
[----:B------:R-:W-:Y:S05]  /*bc30*/  BSYNC B1 ;  /* 0x0000000000017941 */ /* 0x000fea0003800000 */
.L_x_324:
        /* <DEDUP_REMOVED lines=12> */
.L_x_327:
[----:B------:R-:W-:Y:S05]  /*bd00*/  BSYNC B1 ;  /* 0x0000000000017941 */ /* 0x000fea0003800000 */
.L_x_326:
[----:B0----5:R-:W-:Y:S01]  /*bd10*/  HADD2.F32 R5, -RZ, R3.H0_H0 ;  /* 0x20000003ff057230 */ /* 0x021fe20000004100 */
[----:B------:R-:W-:Y:S01]  /*bd20*/  ISETP.GT.AND P3, PT, R0, 0x30, P0 ;  /* 0x000000300000780c */ /* 0x000fe20000764270 */
[----:B------:R-:W-:Y:S03]  /*bd30*/  BSSY B1, `(.L_x_328) ;  /* 0x000000a000017945 */ /* 0x000fe60003800000 */
[----:B------:R-:W-:Y:S01]  /*bd40*/  FMUL R4, R5, R16 ;  /* 0x0000001005047220 */ /* 0x000fe20000400000 */
[----:B------:R-:W-:-:S03]  /*bd50*/  @P2 MOV R5, R159 ;  /* 0x0000009f00052202 */ /* 0x000fc60000000f00 */
[----:B------:R-:W-:-:S05]  /*bd60*/  FFMA R4, R47, R2, R4 ;  /* 0x000000022f047223 */ /* 0x000fca0000000004 */
[----:B------:R-:W-:-:S04]  /*bd70*/  F2FP.F16.F32.PACK_AB R4, RZ, R4 ;  /* 0x00000004ff04723e */ /* 0x000fc800000000ff */
[----:B------:R-:W-:Y:S01]  /*bd80*/  PRMT R10, R4, 0x7610, R10 ;  /* 0x00007610040a7816 */ /* 0x000fe2000000000a */
[----:B------:R-:W-:-:S05]  /*bd90*/  @P2 IMAD.MOV.U32 R4, RZ, RZ, R158 ;  /* 0x000000ffff042224 */ /* 0x000fca00078e009e */
[----:B------:R0:W-:Y:S01]  /*bda0*/  @P2 STG.E.U16 desc[UR36][R4.64+0x52], R10 ;  /* 0x0000520a04002986 */ /* 0x0001e2000c101524 */
[----:B------:R-:W-:Y:S05]  /*bdb0*/  @!P3 BRA `(.L_x_329) ;  /* 0x000000000004b947 */ /* 0x000fea0003800000 */
[----:B------:R0:W5:Y:S02]  /*bdc0*/  LDG.E.LTC128B.U16 R3, desc[UR36][R6.64+0x60] ;  /* 0x0000602406037981 */ /* 0x000164000c1e1520 */
.L_x_329:
[----:B------:R-:W-:Y:S05]  /*bdd0*/  BSYNC B1 ;  /* 0x0000000000017941 */ /* 0x000fea0003800000 */
.L_x_328:
        /* <DEDUP_REMOVED lines=9> */
.L_x_331:
[----:B------:R-:W-:Y:S05]  /*be70*/  BSYNC B1 ;  /* 0x0000000000017941 */ /* 0x000fea0003800000 */
.L_x_330:
        /* <DEDUP_REMOVED lines=9> */
.L_x_333:
[----:B------:R-:W-:Y:S05]  /*bf10*/  BSYNC B1 ;  /* 0x0000000000017941 */ /* 0x000fea0003800000 */
.L_x_332:
        /* <DEDUP_REMOVED lines=12> */
.L_x_335:
[----:B------:R-:W-:Y:S05]  /*bfe0*/  BSYNC B1 ;  /* 0x0000000000017941 */ /* 0x000fea0003800000 */
.L_x_334:
        /* <DEDUP_REMOVED lines=12> */
.L_x_337:
[----:B------:R-:W-:Y:S05]  /*c0b0*/  BSYNC B1 ;  /* 0x0000000000017941 */ /* 0x000fea0003800000 */
.L_x_336:
        /* <DEDUP_REMOVED lines=9> */
.L_x_339:
[----:B------:R-:W-:Y:S05]  /*c150*/  BSYNC B1 ;  /* 0x0000000000017941 */ /* 0x000fea0003800000 */
.L_x_338:
        /* <DEDUP_REMOVED lines=9> */
.L_x_341:
[----:B------:R-:W-:Y:S05]  /*c1f0*/  BSYNC B1 ;  /* 0x0000000000017941 */ /* 0x000fea0003800000 */
.L_x_340:
[----:B-----5:R-:W-:Y:S01]  /*c200*/  HADD2.F32 R5, -RZ, R3.H0_H0 ;  /* 0x20000003ff057230 */ /* 0x020fe20000004100 */
[----:B0-----:R-:W-:Y:S01]  /*c210*/  @P3 MOV R4, R158 ;  /* 0x0000009e00043202 */ /* 0x001fe20000000f00 */
[----:B------:R-:W-:Y:S01]  /*c220*/  BSSY B1, `(.L_x_342) ;  /* 0x000000a000017945 */ /* 0x000fe20003800000 */
[----:B------:R-:W-:Y:S02]  /*c230*/  ISETP.GT.AND P2, PT, R0, 0x39, P1 ;  /* 0x000000390000780c */ /* 0x000fe40000f44270 */
        /* <DEDUP_REMOVED lines=8> */
.L_x_343:
[----:B------:R-:W-:Y:S05]  /*c2c0*/  BSYNC B1 ;  /* 0x0000000000017941 */ /* 0x000fea0003800000 */
.L_x_342:
        /* <DEDUP_REMOVED lines=12> */
.L_x_345:
[----:B------:R-:W-:Y:S05]  /*c390*/  BSYNC B1 ;  /* 0x0000000000017941 */ /* 0x000fea0003800000 */
.L_x_344:
        /* <DEDUP_REMOVED lines=9> */
.L_x_347:
[----:B------:R-:W-:Y:S05]  /*c430*/  BSYNC B1 ;  /* 0x0000000000017941 */ /* 0x000fea0003800000 */
.L_x_346:
        /* <DEDUP_REMOVED lines=9> */
.L_x_349:
[----:B------:R-:W-:Y:S05]  /*c4d0*/  BSYNC B1 ;  /* 0x0000000000017941 */ /* 0x000fea0003800000 */
.L_x_348:
        /* <DEDUP_REMOVED lines=12> */
.L_x_351:
[----:B------:R-:W-:Y:S05]  /*c5a0*/  BSYNC B1 ;  /* 0x0000000000017941 */ /* 0x000fea0003800000 */
.L_x_350:
        /* <DEDUP_REMOVED lines=12> */
.L_x_353:
[----:B------:R-:W-:Y:S05]  /*c670*/  BSYNC B1 ;  /* 0x0000000000017941 */ /* 0x000fea0003800000 */
.L_x_352:
        /* <DEDUP_REMOVED lines=9> */
.L_x_355:
[----:B------:R-:W-:Y:S05]  /*c710*/  BSYNC B1 ;  /* 0x0000000000017941 */ /* 0x000fea0003800000 */
.L_x_354:
        /* <DEDUP_REMOVED lines=9> */
.L_x_357:
[----:B------:R-:W-:Y:S05]  /*c7b0*/  BSYNC B1 ;  /* 0x0000000000017941 */ /* 0x000fea0003800000 */
.L_x_356:
        /* <DEDUP_REMOVED lines=12> */
.L_x_359:
[----:B------:R-:W-:Y:S05]  /*c880*/  BSYNC B1 ;  /* 0x0000000000017941 */ /* 0x000fea0003800000 */
.L_x_358:
        /* <DEDUP_REMOVED lines=12> */
.L_x_361:
[----:B------:R-:W-:Y:S05]  /*c950*/  BSYNC B1 ;  /* 0x0000000000017941 */ /* 0x000fea0003800000 */
.L_x_360:
        /* <DEDUP_REMOVED lines=9> */
.L_x_363:
[----:B------:R-:W-:Y:S05]  /*c9f0*/  BSYNC B1 ;  /* 0x0000000000017941 */ /* 0x000fea0003800000 */
.L_x_362:
        /* <DEDUP_REMOVED lines=9> */
.L_x_365:
[----:B------:R-:W-:Y:S05]  /*ca90*/  BSYNC B1 ;  /* 0x0000000000017941 */ /* 0x000fea0003800000 */
.L_x_364:
        /* <DEDUP_REMOVED lines=12> */
.L_x_367:
[----:B------:R-:W-:Y:S05]  /*cb60*/  BSYNC B1 ;  /* 0x0000000000017941 */ /* 0x000fea0003800000 */
.L_x_366:
        /* <DEDUP_REMOVED lines=12> */
.L_x_369:
[----:B------:R-:W-:Y:S05]  /*cc30*/  BSYNC B1 ;  /* 0x0000000000017941 */ /* 0x000fea0003800000 */
.L_x_368:
        /* <DEDUP_REMOVED lines=9> */
.L_x_371:
[----:B------:R-:W-:Y:S05]  /*ccd0*/  BSYNC B1 ;  /* 0x0000000000017941 */ /* 0x000fea0003800000 */
.L_x_370:
        /* <DEDUP_REMOVED lines=9> */
.L_x_373:
[----:B------:R-:W-:Y:S05]  /*cd70*/  BSYNC B1 ;  /* 0x0000000000017941 */ /* 0x000fea0003800000 */
.L_x_372:
        /* <DEDUP_REMOVED lines=12> */
.L_x_375:
[----:B------:R-:W-:Y:S05]  /*ce40*/  BSYNC B1 ;  /* 0x0000000000017941 */ /* 0x000fea0003800000 */
.L_x_374:
        /* <DEDUP_REMOVED lines=12> */
.L_x_377:
[----:B------:R-:W-:Y:S05]  /*cf10*/  BSYNC B1 ;  /* 0x0000000000017941 */ /* 0x000fea0003800000 */
.L_x_376:
        /* <DEDUP_REMOVED lines=9> */
.L_x_379:
[----:B------:R-:W-:Y:S05]  /*cfb0*/  BSYNC B1 ;  /* 0x0000000000017941 */ /* 0x000fea0003800000 */
.L_x_378:
        /* <DEDUP_REMOVED lines=9> */
.L_x_381:
[----:B------:R-:W-:Y:S05]  /*d050*/  BSYNC B1 ;  /* 0x0000000000017941 */ /* 0x000fea0003800000 */
.L_x_380:
        /* <DEDUP_REMOVED lines=12> */
.L_x_383:
[----:B------:R-:W-:Y:S05]  /*d120*/  BSYNC B1 ;  /* 0x0000000000017941 */ /* 0x000fea0003800000 */
.L_x_382:
        /* <DEDUP_REMOVED lines=12> */
.L_x_385:
[----:B------:R-:W-:Y:S05]  /*d1f0*/  BSYNC B1 ;  /* 0x0000000000017941 */ /* 0x000fea0003800000 */
.L_x_384:
        /* <DEDUP_REMOVED lines=9> */
.L_x_387:
[----:B------:R-:W-:Y:S05]  /*d290*/  BSYNC B1 ;  /* 0x0000000000017941 */ /* 0x000fea0003800000 */
.L_x_386:
        /* <DEDUP_REMOVED lines=9> */
.L_x_389:
[----:B------:R-:W-:Y:S05]  /*d330*/  BSYNC B1 ;  /* 0x0000000000017941 */ /* 0x000fea0003800000 */
.L_x_388:
        /* <DEDUP_REMOVED lines=12> */
.L_x_391:
[----:B------:R-:W-:Y:S05]  /*d400*/  BSYNC B1 ;  /* 0x0000000000017941 */ /* 0x000fea0003800000 */
.L_x_390:
        /* <DEDUP_REMOVED lines=12> */
.L_x_393:
[----:B------:R-:W-:Y:S05]  /*d4d0*/  BSYNC B1 ;  /* 0x0000000000017941 */ /* 0x000fea0003800000 */
.L_x_392:
        /* <DEDUP_REMOVED lines=9> */
.L_x_395:
[----:B------:R-:W-:Y:S05]  /*d570*/  BSYNC B1 ;  /* 0x0000000000017941 */ /* 0x000fea0003800000 */
.L_x_394:
        /* <DEDUP_REMOVED lines=9> */
.L_x_397:
[----:B------:R-:W-:Y:S05]  /*d610*/  BSYNC B1 ;  /* 0x0000000000017941 */ /* 0x000fea0003800000 */
.L_x_396:
        /* <DEDUP_REMOVED lines=12> */
.L_x_399:
[----:B------:R-:W-:Y:S05]  /*d6e0*/  BSYNC B1 ;  /* 0x0000000000017941 */ /* 0x000fea0003800000 */
.L_x_398:
        /* <DEDUP_REMOVED lines=12> */
.L_x_401:
[----:B------:R-:W-:Y:S05]  /*d7b0*/  BSYNC B1 ;  /* 0x0000000000017941 */ /* 0x000fea0003800000 */
.L_x_400:
        /* <DEDUP_REMOVED lines=9> */
.L_x_403:
[----:B------:R-:W-:Y:S05]  /*d850*/  BSYNC B1 ;  /* 0x0000000000017941 */ /* 0x000fea0003800000 */
.L_x_402:
        /* <DEDUP_REMOVED lines=9> */
.L_x_405:
[----:B------:R-:W-:Y:S05]  /*d8f0*/  BSYNC B1 ;  /* 0x0000000000017941 */ /* 0x000fea0003800000 */
.L_x_404:
        /* <DEDUP_REMOVED lines=12> */
.L_x_407:
[----:B------:R-:W-:Y:S05]  /*d9c0*/  BSYNC B1 ;  /* 0x0000000000017941 */ /* 0x000fea0003800000 */
.L_x_406:
        /* <DEDUP_REMOVED lines=12> */
.L_x_409:
[----:B------:R-:W-:Y:S05]  /*da90*/  BSYNC B1 ;  /* 0x0000000000017941 */ /* 0x000fea0003800000 */
.L_x_408:
        /* <DEDUP_REMOVED lines=9> */
.L_x_411:
[----:B------:R-:W-:Y:S05]  /*db30*/  BSYNC B1 ;  /* 0x0000000000017941 */ /* 0x000fea0003800000 */
.L_x_410:
        /* <DEDUP_REMOVED lines=9> */
.L_x_413:
[----:B------:R-:W-:Y:S05]  /*dbd0*/  BSYNC B1 ;  /* 0x0000000000017941 */ /* 0x000fea0003800000 */
.L_x_412:
        /* <DEDUP_REMOVED lines=12> */
.L_x_415:
[----:B------:R-:W-:Y:S05]  /*dca0*/  BSYNC B1 ;  /* 0x0000000000017941 */ /* 0x000fea0003800000 */
.L_x_414:
        /* <DEDUP_REMOVED lines=12> */
.L_x_417:
[----:B------:R-:W-:Y:S05]  /*dd70*/  BSYNC B1 ;  /* 0x0000000000017941 */ /* 0x000fea0003800000 */
.L_x_416:
        /* <DEDUP_REMOVED lines=9> */
.L_x_419:
[----:B------:R-:W-:Y:S05]  /*de10*/  BSYNC B1 ;  /* 0x0000000000017941 */ /* 0x000fea0003800000 */
.L_x_418:
        /* <DEDUP_REMOVED lines=9> */
.L_x_421:
[----:B------:R-:W-:Y:S05]  /*deb0*/  BSYNC B1 ;  /* 0x0000000000017941 */ /* 0x000fea0003800000 */
.L_x_420:
        /* <DEDUP_REMOVED lines=12> */
.L_x_423:
[----:B------:R-:W-:Y:S05]  /*df80*/  BSYNC B1 ;  /* 0x0000000000017941 */ /* 0x000fea0003800000 */
.L_x_422:
        /* <DEDUP_REMOVED lines=12> */
.L_x_425:
[----:B------:R-:W-:Y:S05]  /*e050*/  BSYNC B1 ;  /* 0x0000000000017941 */ /* 0x000fea0003800000 */
.L_x_424:
        /* <DEDUP_REMOVED lines=9> */
.L_x_427:
[----:B------:R-:W-:Y:S05]  /*e0f0*/  BSYNC B1 ;  /* 0x0000000000017941 */ /* 0x000fea0003800000 */
.L_x_426:
        /* <DEDUP_REMOVED lines=9> */
.L_x_429:
[----:B------:R-:W-:Y:S05]  /*e190*/  BSYNC B1 ;  /* 0x0000000000017941 */ /* 0x000fea0003800000 */
.L_x_428:
        /* <DEDUP_REMOVED lines=12> */
.L_x_431:
[----:B------:R-:W-:Y:S05]  /*e260*/  BSYNC B1 ;  /* 0x0000000000017941 */ /* 0x000fea0003800000 */
.L_x_430:
        /* <DEDUP_REMOVED lines=12> */
.L_x_433:
[----:B------:R-:W-:Y:S05]  /*e330*/  BSYNC B1 ;  /* 0x0000000000017941 */ /* 0x000fea0003800000 */
.L_x_432:
        /* <DEDUP_REMOVED lines=9> */
.L_x_435:
[----:B------:R-:W-:Y:S05]  /*e3d0*/  BSYNC B1 ;  /* 0x0000000000017941 */ /* 0x000fea0003800000 */
.L_x_434:
        /* <DEDUP_REMOVED lines=9> */
.L_x_437:
[----:B------:R-:W-:Y:S05]  /*e470*/  BSYNC B1 ;  /* 0x0000000000017941 */ /* 0x000fea0003800000 */
.L_x_436:
        /* <DEDUP_REMOVED lines=12> */
.L_x_439:
[----:B------:R-:W-:Y:S05]  /*e540*/  BSYNC B1 ;  /* 0x0000000000017941 */ /* 0x000fea0003800000 */
.L_x_438:
        /* <DEDUP_REMOVED lines=12> */
.L_x_441:
[----:B------:R-:W-:Y:S05]  /*e610*/  BSYNC B1 ;  /* 0x0000000000017941 */ /* 0x000fea0003800000 */
.L_x_440:
        /* <DEDUP_REMOVED lines=9> */
.L_x_443:
[----:B------:R-:W-:Y:S05]  /*e6b0*/  BSYNC B1 ;  /* 0x0000000000017941 */ /* 0x000fea0003800000 */
.L_x_442:
        /* <DEDUP_REMOVED lines=9> */
.L_x_445:
[----:B------:R-:W-:Y:S05]  /*e750*/  BSYNC B1 ;  /* 0x0000000000017941 */ /* 0x000fea0003800000 */
.L_x_444:
        /* <DEDUP_REMOVED lines=12> */
.L_x_447:
[----:B------:R-:W-:Y:S05]  /*e820*/  BSYNC B1 ;  /* 0x0000000000017941 */ /* 0x000fea0003800000 */
.L_x_446:
        /* <DEDUP_REMOVED lines=12> */
.L_x_449:
[----:B------:R-:W-:Y:S05]  /*e8f0*/  BSYNC B1 ;  /* 0x0000000000017941 */ /* 0x000fea0003800000 */
.L_x_448:
        /* <DEDUP_REMOVED lines=9> */
.L_x_451:
[----:B------:R-:W-:Y:S05]  /*e990*/  BSYNC B1 ;  /* 0x0000000000017941 */ /* 0x000fea0003800000 */
.L_x_450:
        /* <DEDUP_REMOVED lines=9> */
.L_x_453:
[----:B------:R-:W-:Y:S05]  /*ea30*/  BSYNC B1 ;  /* 0x0000000000017941 */ /* 0x000fea0003800000 */
.L_x_452:
        /* <DEDUP_REMOVED lines=12> */
.L_x_455:
[----:B------:R-:W-:Y:S05]  /*eb00*/  BSYNC B1 ;  /* 0x0000000000017941 */ /* 0x000fea0003800000 */
.L_x_454:
        /* <DEDUP_REMOVED lines=12> */
.L_x_457:
[----:B------:R-:W-:Y:S05]  /*ebd0*/  BSYNC B1 ;  /* 0x0000000000017941 */ /* 0x000fea0003800000 */
.L_x_456:
        /* <DEDUP_REMOVED lines=9> */
.L_x_459:
[----:B------:R-:W-:Y:S05]  /*ec70*/  BSYNC B1 ;  /* 0x0000000000017941 */ /* 0x000fea0003800000 */
.L_x_458:
        /* <DEDUP_REMOVED lines=9> */
.L_x_461:
[----:B------:R-:W-:Y:S05]  /*ed10*/  BSYNC B1 ;  /* 0x0000000000017941 */ /* 0x000fea0003800000 */
.L_x_460:
        /* <DEDUP_REMOVED lines=12> */
.L_x_463:
[----:B------:R-:W-:Y:S05]  /*ede0*/  BSYNC B1 ;  /* 0x0000000000017941 */ /* 0x000fea0003800000 */
.L_x_462:
        /* <DEDUP_REMOVED lines=12> */
.L_x_465:
[----:B------:R-:W-:Y:S05]  /*eeb0*/  BSYNC B1 ;  /* 0x0000000000017941 */ /* 0x000fea0003800000 */
.L_x_464:
        /* <DEDUP_REMOVED lines=9> */
.L_x_467:
[----:B------:R-:W-:Y:S05]  /*ef50*/  BSYNC B1 ;  /* 0x0000000000017941 */ /* 0x000fea0003800000 */
.L_x_466:
        /* <DEDUP_REMOVED lines=9> */
.L_x_469:
[----:B------:R-:W-:Y:S05]  /*eff0*/  BSYNC B1 ;  /* 0x0000000000017941 */ /* 0x000fea0003800000 */
.L_x_468:
        /* <DEDUP_REMOVED lines=12> */
.L_x_471:
[----:B------:R-:W-:Y:S05]  /*f0c0*/  BSYNC B1 ;  /* 0x0000000000017941 */ /* 0x000fea0003800000 */
.L_x_470:
        /* <DEDUP_REMOVED lines=12> */
.L_x_473:
[----:B------:R-:W-:Y:S05]  /*f190*/  BSYNC B1 ;  /* 0x0000000000017941 */ /* 0x000fea0003800000 */
.L_x_472:
        /* <DEDUP_REMOVED lines=9> */
.L_x_475:
[----:B------:R-:W-:Y:S05]  /*f230*/  BSYNC B1 ;  /* 0x0000000000017941 */ /* 0x000fea0003800000 */
.L_x_474:
        /* <DEDUP_REMOVED lines=9> */
.L_x_477:
[----:B------:R-:W-:Y:S05]  /*f2d0*/  BSYNC B1 ;  /* 0x0000000000017941 */ /* 0x000fea0003800000 */
.L_x_476:
        /* <DEDUP_REMOVED lines=12> */
.L_x_479:
[----:B------:R-:W-:Y:S05]  /*f3a0*/  BSYNC B1 ;  /* 0x0000000000017941 */ /* 0x000fea0003800000 */
.L_x_478:
        /* <DEDUP_REMOVED lines=12> */
.L_x_481:
[----:B------:R-:W-:Y:S05]  /*f470*/  BSYNC B1 ;  /* 0x0000000000017941 */ /* 0x000fea0003800000 */
.L_x_480:
        /* <DEDUP_REMOVED lines=9> */
.L_x_483:
[----:B------:R-:W-:Y:S05]  /*f510*/  BSYNC B1 ;  /* 0x0000000000017941 */ /* 0x000fea0003800000 */
.L_x_482:
        /* <DEDUP_REMOVED lines=9> */
.L_x_485:
[----:B------:R-:W-:Y:S05]  /*f5b0*/  BSYNC B1 ;  /* 0x0000000000017941 */ /* 0x000fea0003800000 */
.L_x_484:
        /* <DEDUP_REMOVED lines=12> */
.L_x_487:
[----:B------:R-:W-:Y:S05]  /*f680*/  BSYNC B1 ;  /* 0x0000000000017941 */ /* 0x000fea0003800000 */
.L_x_486:
        /* <DEDUP_REMOVED lines=12> */
.L_x_489:
[----:B------:R-:W-:Y:S05]  /*f750*/  BSYNC B1 ;  /* 0x0000000000017941 */ /* 0x000fea0003800000 */
.L_x_488:
        /* <DEDUP_REMOVED lines=9> */
.L_x_491:
[----:B------:R-:W-:Y:S05]  /*f7f0*/  BSYNC B1 ;  /* 0x0000000000017941 */ /* 0x000fea0003800000 */
.L_x_490:
        /* <DEDUP_REMOVED lines=9> */
.L_x_493:
[----:B------:R-:W-:Y:S05]  /*f890*/  BSYNC B1 ;  /* 0x0000000000017941 */ /* 0x000fea0003800000 */
.L_x_492:
        /* <DEDUP_REMOVED lines=12> */
.L_x_495:
[----:B------:R-:W-:Y:S05]  /*f960*/  BSYNC B1 ;  /* 0x0000000000017941 */ /* 0x000fea0003800000 */
.L_x_494:
        /* <DEDUP_REMOVED lines=12> */
.L_x_497:
[----:B------:R-:W-:Y:S05]  /*fa30*/  BSYNC B1 ;  /* 0x0000000000017941 */ /* 0x000fea0003800000 */
.L_x_496:
        /* <DEDUP_REMOVED lines=9> */
.L_x_499:
[----:B------:R-:W-:Y:S05]  /*fad0*/  BSYNC B1 ;  /* 0x0000000000017941 */ /* 0x000fea0003800000 */
.L_x_498:
        /* <DEDUP_REMOVED lines=9> */
.L_x_501:
[----:B------:R-:W-:Y:S05]  /*fb70*/  BSYNC B1 ;  /* 0x0000000000017941 */ /* 0x000fea0003800000 */
.L_x_500:
        /* <DEDUP_REMOVED lines=12> */
.L_x_503:
[----:B------:R-:W-:Y:S05]  /*fc40*/  BSYNC B1 ;  /* 0x0000000000017941 */ /* 0x000fea0003800000 */
.L_x_502:
        /* <DEDUP_REMOVED lines=12> */
.L_x_505:
[----:B------:R-:W-:Y:S05]  /*fd10*/  BSYNC B1 ;  /* 0x0000000000017941 */ /* 0x000fea0003800000 */
.L_x_504:
        /* <DEDUP_REMOVED lines=9> */
.L_x_507:
[----:B------:R-:W-:Y:S05]  /*fdb0*/  BSYNC B1 ;  /* 0x0000000000017941 */ /* 0x000fea0003800000 */
.L_x_506:
        /* <DEDUP_REMOVED lines=9> */
.L_x_509:
[----:B------:R-:W-:Y:S05]  /*fe50*/  BSYNC B1 ;  /* 0x0000000000017941 */ /* 0x000fea0003800000 */
.L_x_508:
        /* <DEDUP_REMOVED lines=12> */
.L_x_511:
[----:B------:R-:W-:Y:S05]  /*ff20*/  BSYNC B1 ;  /* 0x0000000000017941 */ /* 0x000fea0003800000 */
.L_x_510:
        /* <DEDUP_REMOVED lines=12> */
.L_x_513:
[----:B------:R-:W-:Y:S05]  /*fff0*/  BSYNC B1 ;  /* 0x0000000000017941 */ /* 0x000fea0003800000 */
.L_x_512:
        /* <DEDUP_REMOVED lines=9> */
.L_x_515:
[----:B------:R-:W-:Y:S05]  /*10090*/  BSYNC B1 ;  /* 0x0000000000017941 */ /* 0x000fea0003800000 */
.L_x_514:
        /* <DEDUP_REMOVED lines=9> */
.L_x_517:
[----:B------:R-:W-:Y:S05]  /*10130*/  BSYNC B1 ;  /* 0x0000000000017941 */ /* 0x000fea0003800000 */
.L_x_516:
        /* <DEDUP_REMOVED lines=12> */
.L_x_519:
[----:B------:R-:W-:Y:S05]  /*10200*/  BSYNC B1 ;  /* 0x0000000000017941 */ /* 0x000fea0003800000 */
.L_x_518:
        /* <DEDUP_REMOVED lines=12> */
.L_x_521:
[----:B------:R-:W-:Y:S05]  /*102d0*/  BSYNC B1 ;  /* 0x0000000000017941 */ /* 0x000fea0003800000 */
.L_x_520:
        /* <DEDUP_REMOVED lines=9> */
.L_x_523:
[----:B------:R-:W-:Y:S05]  /*10370*/  BSYNC B1 ;  /* 0x0000000000017941 */ /* 0x000fea0003800000 */
.L_x_522:
        /* <DEDUP_REMOVED lines=9> */
.L_x_525:
[----:B------:R-:W-:Y:S05]  /*10410*/  BSYNC B1 ;  /* 0x0000000000017941 */ /* 0x000fea0003800000 */
.L_x_524:
        /* <DEDUP_REMOVED lines=12> */
.L_x_527:
[----:B------:R-:W-:Y:S05]  /*104e0*/  BSYNC B1 ;  /* 0x0000000000017941 */ /* 0x000fea0003800000 */
.L_x_526:
        /* <DEDUP_REMOVED lines=12> */
.L_x_529:
[----:B------:R-:W-:Y:S05]  /*105b0*/  BSYNC B1 ;  /* 0x0000000000017941 */ /* 0x000fea0003800000 */
.L_x_528:
        /* <DEDUP_REMOVED lines=9> */
.L_x_531:
[----:B------:R-:W-:Y:S05]  /*10650*/  BSYNC B1 ;  /* 0x0000000000017941 */ /* 0x000fea0003800000 */
.L_x_530:
        /* <DEDUP_REMOVED lines=9> */
.L_x_533:
[----:B------:R-:W-:Y:S05]  /*106f0*/  BSYNC B1 ;  /* 0x0000000000017941 */ /* 0x000fea0003800000 */
.L_x_532:
[----:B-----5:R-:W-:Y:S01]  /*10700*/  HADD2.F32 R5, -RZ, R3.H0_H0 ;  /* 0x20000003ff057230 */ /* 0x020fe20000004100 */
[----:B------:R-:W-:Y:S01]  /*10710*/  ISETP.GT.AND P1, PT, R0, 0xf9, P1 ;  /* 0x000000f90000780c */ /* 0x000fe20000f24270 */
[----:B0-----:R-:W-:Y:S01]  /*10720*/  @P2 IMAD.MOV.U32 R4, RZ, RZ, R158 ;  /* 0x000000ffff042224 */ /* 0x001fe200078e009e */
[----:B------:R-:W-:Y:S02]  /*10730*/  BSSY B1, `(.L_x_534) ;  /* 0x0000009000017945 */ /* 0x000fe40003800000 */
[----:B------:R-:W-:-:S04]  /*10740*/  FMUL R5, R5, R16 ;  /* 0x0000001005057220 */ /* 0x000fc80000400000 */
[----:B------:R-:W-:-:S05]  /*10750*/  FFMA R5, R150, R2, R5 ;  /* 0x0000000296057223 */ /* 0x000fca0000000005 */
[----:B------:R-:W-:-:S04]  /*10760*/  F2FP.F16.F32.PACK_AB R5, RZ, R5 ;  /* 0x00000005ff05723e */ /* 0x000fc800000000ff */
[----:B-1--4-:R-:W-:Y:S01]  /*10770*/  PRMT R6, R5, 0x7610, R6 ;  /* 0x0000761005067816 */ /* 0x012fe20000000006 */
[----:B------:R-:W-:-:S05]  /*10780*/  @P2 IMAD.MOV.U32 R5, RZ, RZ, R159 ;  /* 0x000000ffff052224 */ /* 0x000fca00078e009f */
[----:B------:R0:W-:Y:S01]  /*10790*/  @P2 STG.E.U16 desc[UR36][R4.64+0x1f0], R6 ;  /* 0x0001f00604002986 */ /* 0x0001e2000c101524 */
[----:B------:R-:W-:Y:S05]  /*107a0*/  @!P1 BRA `(.L_x_535) ;  /* 0x0000000000049947 */ /* 0x000fea0003800000 */
[----:B------:R1:W5:Y:S02]  /*107b0*/  LDG.E.LTC128B.U16 R3, desc[UR36][R12.64+0x1f2] ;  /* 0x0001f2240c037981 */ /* 0x000364000c1e1520 */
.L_x_535:
[----:B------:R-:W-:Y:S05]  /*107c0*/  BSYNC B1 ;  /* 0x0000000000017941 */ /* 0x000fea0003800000 */
.L_x_534:
[----:B------:R-:W-:Y:S05]  /*107d0*/  @!P1 BRA `(.L_x_536) ;  /* 0x0000004c00b09947 */ /* 0x000fea0003800000 */
[----:B-----5:R-:W-:-:S05]  /*107e0*/  HADD2.F32 R3, -RZ, R3.H0_H0 ;  /* 0x20000003ff037230 */ /* 0x020fca0000004100 */
[----:B------:R-:W-:-:S04]  /*107f0*/  FMUL R0, R3, R16 ;  /* 0x0000001003007220 */ /* 0x000fc80000400000 */
[----:B------:R-:W-:-:S05]  /*10800*/  FFMA R0, R151, R2, R0 ;  /* 0x0000000297007223 */ /* 0x000fca0000000000 */
[----:B------:R-:W-:-:S05]  /*10810*/  F2FP.F16.F32.PACK_AB R0, RZ, R0 ;  /* 0x00000000ff00723e */ /* 0x000fca00000000ff */
[----:B------:R4:W-:Y:S01]  /*10820*/  STG.E.U16 desc[UR36][R158.64+0x1f2], R0 ;  /* 0x0001f2009e007986 */ /* 0x0009e2000c101524 */
[----:B------:R-:W-:Y:S05]  /*10830*/  BRA `(.L_x_536) ;  /* 0x0000004c00987947 */ /* 0x000fea0003800000 */
.L_x_29:
[----:B------:R-:W2:Y:S01]  /*10840*/  LDL.LU R3, [R1] ;  /* 0x0000000001037983 */ /* 0x000ea20000300800 */
[----:B------:R-:W-:-:S03]  /*10850*/  ULDC.64 UR4, c[0x0][0x5c0] ;  /* 0x0001700000047ab9 */ /* 0x000fc60000000a00 */
[----:B------:R-:W3:Y:S04]  /*10860*/  LDL.LU R9, [R1+0x60] ;  /* 0x0000600001097983 */ /* 0x000ee80000300800 */
[----:B------:R-:W4:Y:S04]  /*10870*/  LDL.LU R11, [R1+0x8c] ;  /* 0x00008c00010b7983 */ /* 0x000f280000300800 */
[----:B------:R-:W5:Y:S04]  /*10880*/  LDL.LU R235, [R1+0x9c] ;  /* 0x00009c0001eb7983 */ /* 0x000f680000300800 */
        /* <DEDUP_REMOVED lines=75> */
[----:B------:R-:W5:Y:S01]  /*10d40*/  LDL.LU R158, [R1+0x1cc] ;  /* 0x0001cc00019e7983 */ /* 0x000f620000300800 */
[----:B--2---:R-:W-:-:S03]  /*10d50*/  FMUL R3, R3, R2 ;  /* 0x0000000203037220 */ /* 0x004fc60000400000 */
[----:B------:R-:W2:Y:S01]  /*10d60*/  LDL.LU R157, [R1+0x1d0] ;  /* 0x0001d000019d7983 */ /* 0x000ea20000300800 */
[----:B------:R-:W-:-:S03]  /*10d70*/  LEA R4, P0, R6, UR4, 0x1 ;  /* 0x0000000406047c11 */ /* 0x000fc6000f8008ff */
[----:B------:R-:W2:Y:S04]  /*10d80*/  LDL.LU R156, [R1+0x1d4] ;  /* 0x0001d400019c7983 */ /* 0x000ea80000300800 */
[----:B------:R-:W2:Y:S04]  /*10d90*/  LDL.LU R155, [R1+0x1d8] ;  /* 0x0001d800019b7983 */ /* 0x000ea80000300800 */
[----:B------:R-:W2:Y:S04]  /*10da0*/  LDL.LU R154, [R1+0x1dc] ;  /* 0x0001dc00019a7983 */ /* 0x000ea80000300800 */
[----:B------:R-:W2:Y:S01]  /*10db0*/  LDL.LU R153, [R1+0x1e0] ;  /* 0x0001e00001997983 */ /* 0x000ea20000300800 */
[----:B------:R-:W-:-:S03]  /*10dc0*/  LEA.HI.X R5, R6, UR5, R10, 0x1, P0 ;  /* 0x0000000506057c11 */ /* 0x000fc600080f0c0a */
[----:B------:R-:W2:Y:S01]  /*10dd0*/  LDL.LU R152, [R1+0x1e4] ;  /* 0x0001e40001987983 */ /* 0x000ea20000300800 */
[----:B------:R-:W-:-:S03]  /*10de0*/  F2FP.F16.F32.PACK_AB R3, RZ, R3 ;  /* 0x00000003ff03723e */ /* 0x000fc600000000ff */
[----:B------:R-:W2:Y:S04]  /*10df0*/  LDL.LU R23, [R1+0x1e8] ;  /* 0x0001e80001177983 */ /* 0x000ea80000300800 */
[----:B------:R-:W2:Y:S04]  /*10e00*/  LDL.LU R22, [R1+0x1ec] ;  /* 0x0001ec0001167983 */ /* 0x000ea80000300800 */
[----:B------:R-:W2:Y:S04]  /*10e10*/  LDL.LU R21, [R1+0x1f0] ;  /* 0x0001f00001157983 */ /* 0x000ea80000300800 */
[----:B------:R-:W2:Y:S04]  /*10e20*/  LDL.LU R20, [R1+0x1f4] ;  /* 0x0001f40001147983 */ /* 0x000ea80000300800 */
[----:B------:R-:W2:Y:S04]  /*10e30*/  LDL.LU R19, [R1+0x1f8] ;  /* 0x0001f80001137983 */ /* 0x000ea80000300800 */
[----:B------:R-:W2:Y:S04]  /*10e40*/  LDL.LU R18, [R1+0x1fc] ;  /* 0x0001fc0001127983 */ /* 0x000ea80000300800 */
[----:B------:R-:W3:Y:S04]  /*10e50*/  LDL.LU R7, [R1+0x8] ;  /* 0x0000080001077983 */ /* 0x000ee80000300800 */
[----:B------:R-:W4:Y:S04]  /*10e60*/  LDL.LU R6, [R1+0xc] ;  /* 0x00000c0001067983 */ /* 0x000f280000300800 */
[----:B------:R0:W-:Y:S04]  /*10e70*/  @P1 STG.E.U16 desc[UR36][R4.64], R3 ;  /* 0x0000000304001986 */ /* 0x0001e8000c101524 */
[----:B0-----:R-:W5:Y:S01]  /*10e80*/  LDL.LU R3, [R1+0x4] ;  /* 0x0000040001037983 */ /* 0x001f620000300800 */
[----:B------:R-:W-:Y:S01]  /*10e90*/  ISETP.GT.AND P0, PT, R0, 0x1, P3 ;  /* 0x000000010000780c */ /* 0x000fe20001f04270 */
[----:B------:R-:W-:Y:S01]  /*10ea0*/  USHF.L.U32 UR5, UR8, 0x4, URZ ;  /* 0x0000000408057899 */ /* 0x000fe2000800063f */
[----:B------:R-:W-:Y:S01]  /*10eb0*/  ISETP.GT.AND P2, PT, R17, 0x8, PT ;  /* 0x000000081100780c */ /* 0x000fe20003f44270 */
[----:B------:R-:W-:Y:S01]  /*10ec0*/  USHF.L.U64.HI UR4, UR8, 0x4, UR9 ;  /* 0x0000000408047899 */ /* 0x000fe20008010209 */
[----:B---3--:R-:W-:-:S05]  /*10ed0*/  FMUL R7, R7, R2 ;  /* 0x0000000207077220 */ /* 0x008fca0000400000 */
[----:B------:R-:W-:-:S04]  /*10ee0*/  F2FP.F16.F32.PACK_AB R7, RZ, R7 ;  /* 0x00000007ff07723e */ /* 0x000fc800000000ff */
[----:B------:R-:W-:Y:S01]  /*10ef0*/  PRMT R8, R7, 0x7610, R8 ;  /* 0x0000761007087816 */ /* 0x000fe20000000008 */
[----:B-----5:R-:W-:-:S05]  /*10f00*/  FMUL R3, R3, R2 ;  /* 0x0000000203037220 */ /* 0x020fca0000400000 */
[----:B------:R-:W-:-:S05]  /*10f10*/  F2FP.F16.F32.PACK_AB R3, RZ, R3 ;  /* 0x00000003ff03723e */ /* 0x000fca00000000ff */
[----:B------:R4:W-:Y:S01]  /*10f20*/  @P0 STG.E.U16 desc[UR36][R4.64+0x2], R3 ;  /* 0x0000020304000986 */ /* 0x0009e2000c101524 */
[----:B------:R-:W-:Y:S01]  /*10f30*/  ISETP.GT.AND P0, PT, R0, RZ, P2 ;  /* 0x000000ff0000720c */ /* 0x000fe20001704270 */
[----:B----4-:R-:W-:Y:S01]  /*10f40*/  FMUL R3, R6, R2 ;  /* 0x0000000206037220 */ /* 0x010fe20000400000 */
[----:B------:R-:W-:-:S04]  /*10f50*/  IADD3 R6, P1, R4, UR5, RZ ;  /* 0x0000000504067c10 */ /* 0x000fc8000ff3e0ff */
[----:B------:R-:W-:Y:S02]  /*10f60*/  IADD3.X R7, R5, UR4, RZ, P1, !PT ;  /* 0x0000000405077c10 */ /* 0x000fe40008ffe4ff */
[----:B------:R-:W-:-:S05]  /*10f70*/  F2FP.F16.F32.PACK_AB R3, RZ, R3 ;  /* 0x00000003ff03723e */ /* 0x000fca00000000ff */
[----:B------:R0:W-:Y:S01]  /*10f80*/  @P0 STG.E.U16 desc[UR36][R6.64], R8 ;  /* 0x0000000806000986 */ /* 0x0001e2000c101524 */
[----:B------:R-:W-:-:S03]  /*10f90*/  ISETP.GT.AND P0, PT, R0, 0x1, P2 ;  /* 0x000000010000780c */ /* 0x000fc60001704270 */
[----:B0-----:R-:W3:Y:S10]  /*10fa0*/  LDL.LU R8, [R1+0x50] ;  /* 0x0000500001087983 */ /* 0x001ef40000300800 */
[----:B------:R0:W-:Y:S04]  /*10fb0*/  @P0 STG.E.U16 desc[UR36][R6.64+0x2], R3 ;  /* 0x0000020306000986 */ /* 0x0001e8000c101524 */
[----:B0-----:R-:W4:Y:S01]  /*10fc0*/  LDL.LU R3, [R1+0x10] ;  /* 0x0000100001037983 */ /* 0x001f220000300800 */
[----:B------:R-:W-:Y:S01]  /*10fd0*/  ISETP.GT.AND P0, PT, R0, 0x8, P3 ;  /* 0x000000080000780c */ /* 0x000fe20001f04270 */
[----:B----4-:R-:W-:-:S05]  /*10fe0*/  FMUL R3, R3, R2 ;  /* 0x0000000203037220 */ /* 0x010fca0000400000 */
[----:B------:R-:W-:-:S07]  /*10ff0*/  F2FP.F16.F32.PACK_AB R3, RZ, R3 ;  /* 0x00000003ff03723e */ /* 0x000fce00000000ff */
        /* <DEDUP_REMOVED lines=73> */
[----:B---3--:R-:W-:-:S05]  /*11490*/  FMUL R8, R8, R2 ;  /* 0x0000000208087220 */ /* 0x008fca0000400000 */
[----:B------:R-:W-:Y:S01]  /*114a0*/  F2FP.F16.F32.PACK_AB R8, RZ, R8 ;  /* 0x00000008ff08723e */ /* 0x000fe200000000ff */
[----:B----4-:R-:W-:-:S05]  /*114b0*/  FMUL R3, R3, R2 ;  /* 0x0000000203037220 */ /* 0x010fca0000400000 */
[----:B------:R-:W-:-:S05]  /*114c0*/  F2FP.F16.F32.PACK_AB R3, RZ, R3 ;  /* 0x00000003ff03723e */ /* 0x000fca00000000ff */
[----:B------:R0:W-:Y:S01]  /*114d0*/  @P0 STG.E.U16 desc[UR36][R6.64+0x42], R3 ;  /* 0x0000420306000986 */ /* 0x0001e2000c101524 */
[----:B------:R-:W-:-:S03]  /*114e0*/  ISETP.GT.AND P0, PT, R0, 0x28, P3 ;  /* 0x000000280000780c */ /* 0x000fc60001f04270 */
[----:B0-----:R-:W3:Y:S01]  /*114f0*/  LDL.LU R3, [R1+0x54] ;  /* 0x0000540001037983 */ /* 0x001ee20000300800 */
[----:B------:R-:W-:-:S09]  /*11500*/  ISETP.GT.AND P1, PT, R0, 0x29, P3 ;  /* 0x000000290000780c */ /* 0x000fd20001f24270 */
[----:B------:R0:W-:Y:S04]  /*11510*/  @P0 STG.E.U16 desc[UR36][R4.64+0x50], R8 ;  /* 0x0000500804000986 */ /* 0x0001e8000c101524 */
[----:B0-----:R-:W4:Y:S01]  /*11520*/  LDL.LU R8, [R1+0x58] ;  /* 0x0000580001087983 */ /* 0x001f220000300800 */
[----:B---3--:R-:W-:-:S05]  /*11530*/  FMUL R3, R3, R2 ;  /* 0x0000000203037220 */ /* 0x008fca0000400000 */
[----:B------:R-:W-:-:S05]  /*11540*/  F2FP.F16.F32.PACK_AB R3, RZ, R3 ;  /* 0x00000003ff03723e */ /* 0x000fca00000000ff */
[----:B------:R0:W-:Y:S01]  /*11550*/  @P1 STG.E.U16 desc[UR36][R4.64+0x52], R3 ;  /* 0x0000520304001986 */ /* 0x0001e2000c101524 */
[----:B----4-:R-:W-:-:S05]  /*11560*/  FMUL R8, R8, R2 ;  /* 0x0000000208087220 */ /* 0x010fca0000400000 */
[----:B------:R-:W-:Y:S01]  /*11570*/  F2FP.F16.F32.PACK_AB R8, RZ, R8 ;  /* 0x00000008ff08723e */ /* 0x000fe200000000ff */
[----:B0-----:R-:W3:Y:S03]  /*11580*/  LDL.LU R3, [R1+0x5c] ;  /* 0x00005c0001037983 */ /* 0x001ee60000300800 */
[----:B------:R-:W-:Y:S02]  /*11590*/  PRMT R10, R8, 0x7610, R10 ;  /* 0x00007610080a7816 */ /* 0x000fe4000000000a */
[----:B------:R-:W4:Y:S01]  /*115a0*/  LDL.LU R8, [R1+0x64] ;  /* 0x0000640001087983 */ /* 0x000f220000300800 */
[C---:B------:R-:W-:Y:S02]  /*115b0*/  ISETP.GT.AND P1, PT, R0.reuse, 0x28, P2 ;  /* 0x000000280000780c */ /* 0x040fe40001724270 */
[C---:B------:R-:W-:Y:S02]  /*115c0*/  ISETP.GT.AND P4, PT, R0.reuse, 0x29, P2 ;  /* 0x000000290000780c */ /* 0x040fe40001784270 */
[C---:B------:R-:W-:Y:S01]  /*115d0*/  ISETP.GT.AND P5, PT, R0.reuse, 0x30, P3 ;  /* 0x000000300000780c */ /* 0x040fe20001fa4270 */
[----:B------:R-:W-:Y:S01]  /*115e0*/  FMUL R9, R9, R2 ;  /* 0x0000000209097220 */ /* 0x000fe20000400000 */
[----:B------:R-:W-:-:S04]  /*115f0*/  ISETP.GT.AND P0, PT, R0, 0x31, P3 ;  /* 0x000000310000780c */ /* 0x000fc80001f04270 */
[----:B------:R-:W-:-:S03]  /*11600*/  F2FP.F16.F32.PACK_AB R9, RZ, R9 ;  /* 0x00000009ff09723e */ /* 0x000fc600000000ff */
[----:B------:R0:W-:Y:S04]  /*11610*/  @P1 STG.E.U16 desc[UR36][R6.64+0x50], R10 ;  /* 0x0000500a06001986 */ /* 0x0001e8000c101524 */
[----:B0-----:R-:W5:Y:S01]  /*11620*/  LDL.LU R10, [R1+0x74] ;  /* 0x00007400010a7983 */ /* 0x001f620000300800 */
[----:B---3--:R-:W-:-:S05]  /*11630*/  FMUL R3, R3, R2 ;  /* 0x0000000203037220 */ /* 0x008fca0000400000 */
[----:B------:R-:W-:Y:S01]  /*11640*/  F2FP.F16.F32.PACK_AB R3, RZ, R3 ;  /* 0x00000003ff03723e */ /* 0x000fe200000000ff */
[----:B----4-:R-:W-:-:S04]  /*11650*/  FMUL R8, R8, R2 ;  /* 0x0000000208087220 */ /* 0x010fc80000400000 */
[----:B------:R0:W-:Y:S04]  /*11660*/  @P4 STG.E.U16 desc[UR36][R6.64+0x52], R3 ;  /* 0x0000520306004986 */ /* 0x0001e8000c101524 */
[----:B------:R1:W-:Y:S01]  /*11670*/  @P5 STG.E.U16 desc[UR36][R4.64+0x60], R9 ;  /* 0x0000600904005986 */ /* 0x0003e2000c101524 */
[----:B0-----:R-:W-:-:S03]  /*11680*/  F2FP.F16.F32.PACK_AB R3, RZ, R8 ;  /* 0x00000008ff03723e */ /* 0x001fc600000000ff */
[----:B------:R-:W3:Y:S01]  /*11690*/  LDL.LU R8, [R1+0x68] ;  /* 0x0000680001087983 */ /* 0x000ee20000300800 */
[----:B-1----:R-:W-:-:S03]  /*116a0*/  PRMT R9, R3, 0x7610, R9 ;  /* 0x0000761003097816 */ /* 0x002fc60000000009 */
[----:B------:R-:W4:Y:S04]  /*116b0*/  LDL.LU R3, [R1+0x6c] ;  /* 0x00006c0001037983 */ /* 0x000f280000300800 */
[----:B------:R0:W-:Y:S04]  /*116c0*/  @P0 STG.E.U16 desc[UR36][R4.64+0x62], R9 ;  /* 0x0000620904000986 */ /* 0x0001e8000c101524 */
[----:B0-----:R-:W2:Y:S01]  /*116d0*/  LDL.LU R9, [R1+0x70] ;  /* 0x0000700001097983 */ /* 0x001ea20000300800 */
[----:B------:R-:W-:Y:S01]  /*116e0*/  ISETP.GT.AND P1, PT, R0, 0x30, P2 ;  /* 0x000000300000780c */ /* 0x000fe20001724270 */
[----:B---3--:R-:W-:-:S05]  /*116f0*/  FMUL R8, R8, R2 ;  /* 0x0000000208087220 */ /* 0x008fca0000400000 */
[----:B------:R-:W-:-:S07]  /*11700*/  F2FP.F16.F32.PACK_AB R8, RZ, R8 ;  /* 0x00000008ff08723e */ /* 0x000fce00000000ff */
[----:B------:R0:W-:Y:S01]  /*11710*/  @P1 STG.E.U16 desc[UR36][R6.64+0x60], R8 ;  /* 0x0000600806001986 */ /* 0x0001e2000c101524 */
[----:B--2---:R-:W-:-:S05]  /*11720*/  FMUL R9, R9, R2 ;  /* 0x0000000209097220 */ /* 0x004fca0000400000 */
[----:B0-----:R-:W-:-:S04]  /*11730*/  F2FP.F16.F32.PACK_AB R8, RZ, R9 ;  /* 0x00000009ff08723e */ /* 0x001fc800000000ff */
[----:B------:R-:W-:Y:S02]  /*11740*/  PRMT R9, R8, 0x7610, R9 ;  /* 0x0000761008097816 */ /* 0x000fe40000000009 */
[----:B------:R-:W2:Y:S01]  /*11750*/  LDL.LU R8, [R1+0x78] ;  /* 0x0000780001087983 */ /* 0x000ea20000300800 */
[----:B------:R-:W-:Y:S01]  /*11760*/  ISETP.GT.AND P4, PT, R0, 0x31, P2 ;  /* 0x000000310000780c */ /* 0x000fe20001784270 */
[-C--:B----4-:R-:W-:Y:S01]  /*11770*/  FMUL R3, R3, R2.reuse ;  /* 0x0000000203037220 */ /* 0x090fe20000400000 */
[----:B-----5:R-:W-:Y:S01]  /*11780*/  FMUL R10, R10, R2 ;  /* 0x000000020a0a7220 */ /* 0x020fe20000400000 */
[----:B------:R-:W-:-:S03]  /*11790*/  ISETP.GT.AND P5, PT, R0, 0x38, P3 ;  /* 0x000000380000780c */ /* 0x000fc60001fa4270 */
[----:B------:R-:W-:Y:S02]  /*117a0*/  F2FP.F16.F32.PACK_AB R3, RZ, R3 ;  /* 0x00000003ff03723e */ /* 0x000fe400000000ff */
[----:B------:R-:W-:-:S05]  /*117b0*/  ISETP.GT.AND P6, PT, R0, 0x39, P3 ;  /* 0x000000390000780c */ /* 0x000fca0001fc4270 */
[----:B------:R0:W-:Y:S04]  /*117c0*/  @P4 STG.E.U16 desc[UR36][R6.64+0x62], R3 ;  /* 0x0000620306004986 */ /* 0x0001e8000c101524 */
[----:B------:R1:W-:Y:S01]  /*117d0*/  @P5 STG.E.U16 desc[UR36][R4.64+0x70], R9 ;  /* 0x0000700904005986 */ /* 0x0003e2000c101524 */
[----:B0-----:R-:W-:-:S04]  /*117e0*/  F2FP.F16.F32.PACK_AB R3, RZ, R10 ;  /* 0x0000000aff03723e */ /* 0x001fc800000000ff */
[----:B------:R-:W-:Y:S01]  /*117f0*/  PRMT R10, R3, 0x7610, R10 ;  /* 0x00007610030a7816 */ /* 0x000fe2000000000a */
[----:B-1----:R-:W3:Y:S04]  /*11800*/  LDL.LU R9, [R1+0x7c] ;  /* 0x00007c0001097983 */ /* 0x002ee80000300800 */
[----:B------:R0:W-:Y:S01]  /*11810*/  @P6 STG.E.U16 desc[UR36][R4.64+0x72], R10 ;  /* 0x0000720a04006986 */ /* 0x0001e2000c101524 */
[----:B--2---:R-:W-:-:S05]  /*11820*/  FMUL R8, R8, R2 ;  /* 0x0000000208087220 */ /* 0x004fca0000400000 */
[----:B------:R-:W-:Y:S02]  /*11830*/  F2FP.F16.F32.PACK_AB R3, RZ, R8 ;  /* 0x00000008ff03723e */ /* 0x000fe400000000ff */
[----:B------:R-:W2:Y:S02]  /*11840*/  LDL.LU R8, [R1+0x80] ;  /* 0x0000800001087983 */ /* 0x000ea40000300800 */
[----:B0-----:R-:W-:Y:S02]  /*11850*/  PRMT R10, R3, 0x7610, R10 ;  /* 0x00007610030a7816 */ /* 0x001fe4000000000a */
[----:B------:R-:W4:Y:S01]  /*11860*/  LDL.LU R3, [R1+0x84] ;  /* 0x0000840001037983 */ /* 0x000f220000300800 */
[----:B------:R-:W-:-:S13]  /*11870*/  ISETP.GT.AND P0, PT, R0, 0x38, P2 ;  /* 0x000000380000780c */ /* 0x000fda0001704270 */
[----:B------:R0:W-:Y:S01]  /*11880*/  @P0 STG.E.U16 desc[UR36][R6.64+0x70], R10 ;  /* 0x0000700a06000986 */ /* 0x0001e2000c101524 */
[-C--:B--2---:R-:W-:Y:S01]  /*11890*/  FMUL R8, R8, R2.reuse ;  /* 0x0000000208087220 */ /* 0x084fe20000400000 */
[----:B----4-:R-:W-:-:S04]  /*118a0*/  FMUL R3, R3, R2 ;  /* 0x0000000203037220 */ /* 0x010fc80000400000 */
[----:B0-----:R-:W-:Y:S02]  /*118b0*/  F2FP.F16.F32.PACK_AB R10, RZ, R8 ;  /* 0x00000008ff0a723e */ /* 0x001fe400000000ff */
[----:B------:R-:W-:Y:S02]  /*118c0*/  F2FP.F16.F32.PACK_AB R8, RZ, R3 ;  /* 0x00000003ff08723e */ /* 0x000fe400000000ff */
[----:B------:R-:W2:Y:S01]  /*118d0*/  LDL.LU R3, [R1+0x88] ;  /* 0x0000880001037983 */ /* 0x000ea20000300800 */
[----:B------:R-:W-:Y:S01]  /*118e0*/  ISETP.GT.AND P1, PT, R0, 0x39, P2 ;  /* 0x000000390000780c */ /* 0x000fe20001724270 */
[----:B---3--:R-:W-:-:S05]  /*118f0*/  FMUL R9, R9, R2 ;  /* 0x0000000209097220 */ /* 0x008fca0000400000 */
[----:B------:R-:W-:-:S07]  /*11900*/  F2FP.F16.F32.PACK_AB R9, RZ, R9 ;  /* 0x00000009ff09723e */ /* 0x000fce00000000ff */
[----:B------:R0:W-:Y:S04]  /*11910*/  @P1 STG.E.U16 desc[UR36][R6.64+0x72], R9 ;  /* 0x0000720906001986 */ /* 0x0001e8000c101524 */
[----:B0-----:R-:W3:Y:S01]  /*11920*/  LDL.LU R9, [R1+0x94] ;  /* 0x0000940001097983 */ /* 0x001ee20000300800 */
[----:B--2---:R-:W-:-:S05]  /*11930*/  FMUL R3, R3, R2 ;  /* 0x0000000203037220 */ /* 0x004fca0000400000 */
[----:B------:R-:W-:-:S04]  /*11940*/  F2FP.F16.F32.PACK_AB R3, RZ, R3 ;  /* 0x00000003ff03723e */ /* 0x000fc800000000ff */
[----:B------:R-:W-:Y:S02]  /*11950*/  PRMT R12, R3, 0x7610, R12 ;  /* 0x00007610030c7816 */ /* 0x000fe4000000000c */
[----:B------:R-:W2:Y:S01]  /*11960*/  LDL.LU R3, [R1+0x90] ;  /* 0x0000900001037983 */ /* 0x000ea20000300800 */
[----:B------:R-:W-:-:S13]  /*11970*/  ISETP.GT.AND P4, PT, R0, 0x40, P3 ;  /* 0x000000400000780c */ /* 0x000fda0001f84270 */
[----:B------:R0:W-:Y:S01]  /*11980*/  @P4 STG.E.U16 desc[UR36][R4.64+0x80], R10 ;  /* 0x0000800a04004986 */ /* 0x0001e2000c101524 */
[----:B--2---:R-:W-:-:S05]  /*11990*/  FMUL R3, R3, R2 ;  /* 0x0000000203037220 */ /* 0x004fca0000400000 */
[----:B0-----:R-:W-:Y:S02]  /*119a0*/  F2FP.F16.F32.PACK_AB R10, RZ, R3 ;  /* 0x00000003ff0a723e */ /* 0x001fe400000000ff */
[----:B------:R-:W2:Y:S01]  /*119b0*/  LDL.LU R3, [R1+0x98] ;  /* 0x0000980001037983 */ /* 0x000ea20000300800 */
[C---:B------:R-:W-:Y:S02]  /*119c0*/  ISETP.GT.AND P5, PT, R0.reuse, 0x41, P3 ;  /* 0x000000410000780c */ /* 0x040fe40001fa4270 */
[C---:B------:R-:W-:Y:S01]  /*119d0*/  ISETP.GT.AND P0, PT, R0.reuse, 0x40, P2 ;  /* 0x000000400000780c */ /* 0x040fe20001704270 */
[-C--:B---3--:R-:W-:Y:S01]  /*119e0*/  FMUL R9, R9, R2.reuse ;  /* 0x0000000209097220 */ /* 0x088fe20000400000 */
[C---:B------:R-:W-:Y:S01]  /*119f0*/  ISETP.GT.AND P1, PT, R0.reuse, 0x41, P2 ;  /* 0x000000410000780c */ /* 0x040fe20001724270 */
[----:B------:R-:W-:Y:S01]  /*11a00*/  FMUL R11, R11, R2 ;  /* 0x000000020b0b7220 */ /* 0x000fe20000400000 */
[----:B------:R-:W-:Y:S02]  /*11a10*/  ISETP.GT.AND P4, PT, R0, 0x48, P3 ;  /* 0x000000480000780c */ /* 0x000fe40001f84270 */
[----:B------:R-:W-:-:S05]  /*11a20*/  F2FP.F16.F32.PACK_AB R9, RZ, R9 ;  /* 0x00000009ff09723e */ /* 0x000fca00000000ff */
[----:B------:R0:W-:Y:S01]  /*11a30*/  @P5 STG.E.U16 desc[UR36][R4.64+0x82], R8 ;  /* 0x0000820804005986 */ /* 0x0001e2000c101524 */
[----:B------:R-:W-:-:S03]  /*11a40*/  ISETP.GT.AND P5, PT, R0, 0x49, P3 ;  /* 0x000000490000780c */ /* 0x000fc60001fa4270 */
[----:B------:R1:W-:Y:S01]  /*11a50*/  @P0 STG.E.U16 desc[UR36][R6.64+0x80], R12 ;  /* 0x0000800c06000986 */ /* 0x0003e2000c101524 */
[----:B------:R-:W-:Y:S02]  /*11a60*/  ISETP.GT.AND P0, PT, R0, 0x48, P2 ;  /* 0x000000480000780c */ /* 0x000fe40001704270 */
[----:B------:R-:W-:Y:S02]  /*11a70*/  F2FP.F16.F32.PACK_AB R11, RZ, R11 ;  /* 0x0000000bff0b723e */ /* 0x000fe400000000ff */
[----:B0-----:R-:W-:-:S03]  /*11a80*/  PRMT R8, R10, 0x7610, R8 ;  /* 0x000076100a087816 */ /* 0x001fc60000000008 */
[----:B------:R-:W-:Y:S01]  /*11a90*/  @P1 STG.E.U16 desc[UR36][R6.64+0x82], R11 ;  /* 0x0000820b06001986 */ /* 0x000fe2000c101524 */
[----:B-1----:R-:W-:Y:S02]  /*11aa0*/  PRMT R12, R9, 0x7610, R12 ;  /* 0x00007610090c7816 */ /* 0x002fe4000000000c */
[C---:B------:R-:W-:Y:S01]  /*11ab0*/  ISETP.GT.AND P1, PT, R0.reuse, 0x49, P2 ;  /* 0x000000490000780c */ /* 0x040fe20001724270 */
[----:B------:R0:W-:Y:S01]  /*11ac0*/  @P4 STG.E.U16 desc[UR36][R4.64+0x90], R8 ;  /* 0x0000900804004986 */ /* 0x0001e2000c101524 */
[----:B------:R-:W-:-:S03]  /*11ad0*/  ISETP.GT.AND P4, PT, R0, 0x50, P3 ;  /* 0x000000500000780c */ /* 0x000fc60001f84270 */
[----:B------:R1:W-:Y:S01]  /*11ae0*/  @P5 STG.E.U16 desc[UR36][R4.64+0x92], R12 ;  /* 0x0000920c04005986 */ /* 0x0003e2000c101524 */
[----:B0-----:R-:W-:Y:S01]  /*11af0*/  FMUL R8, R233, R2 ;  /* 0x00000002e9087220 */ /* 0x001fe20000400000 */
[----:B------:R-:W-:-:S04]  /*11b00*/  ISETP.GT.AND P5, PT, R0, 0x51, P3 ;  /* 0x000000510000780c */ /* 0x000fc80001fa4270 */
[----:B------:R-:W-:-:S04]  /*11b10*/  F2FP.F16.F32.PACK_AB R8, RZ, R8 ;  /* 0x00000008ff08723e */ /* 0x000fc800000000ff */
[----:B-1----:R-:W-:Y:S02]  /*11b20*/  PRMT R12, R8, 0x7610, R12 ;  /* 0x00007610080c7816 */ /* 0x002fe4000000000c */
[----:B------:R-:W-:Y:S01]  /*11b30*/  ISETP.GT.AND P6, PT, R0, 0x71, P3 ;  /* 0x000000710000780c */ /* 0x000fe20001fc4270 */
[----:B--2---:R-:W-:-:S05]  /*11b40*/  FMUL R3, R3, R2 ;  /* 0x0000000203037220 */ /* 0x004fca0000400000 */
[----:B------:R-:W-:Y:S01]  /*11b50*/  F2FP.F16.F32.PACK_AB R10, RZ, R3 ;  /* 0x00000003ff0a723e */ /* 0x000fe200000000ff */
[----:B------:R-:W-:-:S05]  /*11b60*/  FMUL R3, R235, R2 ;  /* 0x00000002eb037220 */ /* 0x000fca0000400000 */
[----:B------:R-:W-:Y:S01]  /*11b70*/  F2FP.F16.F32.PACK_AB R9, RZ, R3 ;  /* 0x00000003ff09723e */ /* 0x000fe200000000ff */
[-C--:B------:R-:W-:Y:S01]  /*11b80*/  FMUL R3, R234, R2.reuse ;  /* 0x00000002ea037220 */ /* 0x080fe20000400000 */
[----:B------:R0:W-:Y:S04]  /*11b90*/  @P0 STG.E.U16 desc[UR36][R6.64+0x90], R10 ;  /* 0x0000900a06000986 */ /* 0x0001e8000c101524 */
[----:B------:R-:W-:Y:S02]  /*11ba0*/  F2FP.F16.F32.PACK_AB R3, RZ, R3 ;  /* 0x00000003ff03723e */ /* 0x000fe400000000ff */
[----:B------:R-:W-:Y:S01]  /*11bb0*/  PRMT R11, R9, 0x7610, R11 ;  /* 0x00007610090b7816 */ /* 0x000fe2000000000b */
[-C--:B------:R-:W-:Y:S01]  /*11bc0*/  FMUL R9, R232, R2.reuse ;  /* 0x00000002e8097220 */ /* 0x080fe20000400000 */
[----:B0-----:R-:W-:Y:S01]  /*11bd0*/  PRMT R10, R3, 0x7610, R10 ;  /* 0x00007610030a7816 */ /* 0x001fe2000000000a */
[----:B------:R-:W-:-:S02]  /*11be0*/  FMUL R3, R231, R2 ;  /* 0x00000002e7037220 */ /* 0x000fc40000400000 */
[----:B------:R0:W-:Y:S01]  /*11bf0*/  @P1 STG.E.U16 desc[UR36][R6.64+0x92], R11 ;  /* 0x0000920b06001986 */ /* 0x0001e2000c101524 */
[----:B------:R-:W-:Y:S02]  /*11c00*/  ISETP.GT.AND P1, PT, R0, 0x50, P2 ;  /* 0x000000500000780c */ /* 0x000fe40001724270 */
[----:B------:R-:W-:Y:S02]  /*11c10*/  F2FP.F16.F32.PACK_AB R9, RZ, R9 ;  /* 0x00000009ff09723e */ /* 0x000fe400000000ff */
[----:B------:R-:W-:Y:S01]  /*11c20*/  F2FP.F16.F32.PACK_AB R8, RZ, R3 ;  /* 0x00000003ff08723e */ /* 0x000fe200000000ff */
[----:B------:R-:W-:Y:S01]  /*11c30*/  FMUL R3, R230, R2 ;  /* 0x00000002e6037220 */ /* 0x000fe20000400000 */
[C---:B------:R-:W-:Y:S01]  /*11c40*/  ISETP.GT.AND P0, PT, R0.reuse, 0x51, P2 ;  /* 0x000000510000780c */ /* 0x040fe20001704270 */
[----:B------:R1:W-:Y:S01]  /*11c50*/  @P4 STG.E.U16 desc[UR36][R4.64+0xa0], R10 ;  /* 0x0000a00a04004986 */ /* 0x0003e2000c101524 */
[----:B------:R-:W-:Y:S02]  /*11c60*/  ISETP.GT.AND P4, PT, R0, 0x58, P3 ;  /* 0x000000580000780c */ /* 0x000fe40001f84270 */
[----:B0-----:R-:W-:-:S02]  /*11c70*/  PRMT R11, R9, 0x7610, R11 ;  /* 0x00007610090b7816 */ /* 0x001fc4000000000b */
[----:B------:R-:W-:Y:S01]  /*11c80*/  F2FP.F16.F32.PACK_AB R9, RZ, R3 ;  /* 0x00000003ff09723e */ /* 0x000fe200000000ff */
[-C--:B------:R-:W-:Y:S01]  /*11c90*/  FMUL R3, R228, R2.reuse ;  /* 0x00000002e4037220 */ /* 0x080fe20000400000 */
[----:B------:R-:W-:Y:S01]  /*11ca0*/  PRMT R13, R8, 0x7610, R13 ;  /* 0x00007610080d7816 */ /* 0x000fe2000000000d */
[----:B------:R-:W-:Y:S01]  /*11cb0*/  FMUL R8, R229, R2 ;  /* 0x00000002e5087220 */ /* 0x000fe20000400000 */
[----:B------:R-:W-:Y:S01]  /*11cc0*/  @P5 STG.E.U16 desc[UR36][R4.64+0xa2], R12 ;  /* 0x0000a20c04005986 */ /* 0x000fe2000c101524 */
[----:B------:R-:W-:Y:S02]  /*11cd0*/  ISETP.GT.AND P5, PT, R0, 0x59, P3 ;  /* 0x000000590000780c */ /* 0x000fe40001fa4270 */
[----:B------:R-:W-:Y:S01]  /*11ce0*/  F2FP.F16.F32.PACK_AB R3, RZ, R3 ;  /* 0x00000003ff03723e */ /* 0x000fe200000000ff */
[----:B------:R0:W-:Y:S01]  /*11cf0*/  @P1 STG.E.U16 desc[UR36][R6.64+0xa0], R11 ;  /* 0x0000a00b06001986 */ /* 0x0001e2000c101524 */
[----:B-1----:R-:W-:Y:S01]  /*11d00*/  F2FP.F16.F32.PACK_AB R10, RZ, R8 ;  /* 0x00000008ff0a723e */ /* 0x002fe200000000ff */
[----:B------:R-:W-:-:S02]  /*11d10*/  FMUL R8, R227, R2 ;  /* 0x00000002e3087220 */ /* 0x000fc40000400000 */
[----:B------:R-:W-:Y:S01]  /*11d20*/  @P0 STG.E.U16 desc[UR36][R6.64+0xa2], R13 ;  /* 0x0000a20d06000986 */ /* 0x000fe2000c101524 */
[C---:B------:R-:W-:Y:S02]  /*11d30*/  ISETP.GT.AND P0, PT, R0.reuse, 0x58, P2 ;  /* 0x000000580000780c */ /* 0x040fe40001704270 */
[C---:B------:R-:W-:Y:S01]  /*11d40*/  ISETP.GT.AND P1, PT, R0.reuse, 0x59, P2 ;  /* 0x000000590000780c */ /* 0x040fe20001724270 */
[----:B------:R1:W-:Y:S01]  /*11d50*/  @P4 STG.E.U16 desc[UR36][R4.64+0xb0], R9 ;  /* 0x0000b00904004986 */ /* 0x0003e2000c101524 */
[----:B------:R-:W-:Y:S02]  /*11d60*/  ISETP.GT.AND P4, PT, R0, 0x60, P3 ;  /* 0x000000600000780c */ /* 0x000fe40001f84270 */
[----:B0-----:R-:W-:Y:S01]  /*11d70*/  PRMT R11, R3, 0x7610, R11 ;  /* 0x00007610030b7816 */ /* 0x001fe2000000000b */
[----:B------:R-:W-:Y:S01]  /*11d80*/  FMUL R3, R226, R2 ;  /* 0x00000002e2037220 */ /* 0x000fe20000400000 */
[----:B------:R-:W-:Y:S01]  /*11d90*/  F2FP.F16.F32.PACK_AB R8, RZ, R8 ;  /* 0x00000008ff08723e */ /* 0x000fe200000000ff */
[----:B------:R0:W-:Y:S03]  /*11da0*/  @P5 STG.E.U16 desc[UR36][R4.64+0xb2], R10 ;  /* 0x0000b20a04005986 */ /* 0x0001e6000c101524 */
[----:B-1----:R-:W-:Y:S01]  /*11db0*/  F2FP.F16.F32.PACK_AB R9, RZ, R3 ;  /* 0x00000003ff09723e */ /* 0x002fe200000000ff */
[-C--:B------:R-:W-:Y:S01]  /*11dc0*/  FMUL R3, R225, R2.reuse ;  /* 0x00000002e1037220 */ /* 0x080fe20000400000 */
[----:B------:R-:W-:Y:S01]  /*11dd0*/  PRMT R12, R8, 0x7610, R12 ;  /* 0x00007610080c7816 */ /* 0x000fe2000000000c */
[----:B------:R-:W-:Y:S01]  /*11de0*/  FMUL R8, R224, R2 ;  /* 0x00000002e0087220 */ /* 0x000fe20000400000 */
[----:B------:R1:W-:Y:S01]  /*11df0*/  @P0 STG.E.U16 desc[UR36][R6.64+0xb0], R11 ;  /* 0x0000b00b06000986 */ /* 0x0003e2000c101524 */
[----:B0-----:R-:W-:-:S02]  /*11e00*/  PRMT R10, R9, 0x7610, R10 ;  /* 0x00007610090a7816 */ /* 0x001fc4000000000a */
[----:B------:R-:W-:Y:S01]  /*11e10*/  F2FP.F16.F32.PACK_AB R3, RZ, R3 ;  /* 0x00000003ff03723e */ /* 0x000fe200000000ff */
[----:B------:R0:W-:Y:S01]  /*11e20*/  @P1 STG.E.U16 desc[UR36][R6.64+0xb2], R12 ;  /* 0x0000b20c06001986 */ /* 0x0001e2000c101524 */
[C---:B------:R-:W-:Y:S01]  /*11e30*/  ISETP.GT.AND P5, PT, R0.reuse, 0x61, P3 ;  /* 0x000000610000780c */ /* 0x040fe20001fa4270 */
[-C--:B------:R-:W-:Y:S01]  /*11e40*/  FMUL R9, R223, R2.reuse ;  /* 0x00000002df097220 */ /* 0x080fe20000400000 */
[C---:B------:R-:W-:Y:S01]  /*11e50*/  ISETP.GT.AND P1, PT, R0.reuse, 0x60, P2 ;  /* 0x000000600000780c */ /* 0x040fe20001724270 */
[----:B------:R-:W-:Y:S01]  /*11e60*/  @P4 STG.E.U16 desc[UR36][R4.64+0xc0], R10 ;  /* 0x0000c00a04004986 */ /* 0x000fe2000c101524 */
[----:B------:R-:W-:Y:S02]  /*11e70*/  ISETP.GT.AND P4, PT, R0, 0x61, P2 ;  /* 0x000000610000780c */ /* 0x000fe40001784270 */
[----:B-1----:R-:W-:Y:S01]  /*11e80*/  PRMT R11, R3, 0x7610, R11 ;  /* 0x00007610030b7816 */ /* 0x002fe2000000000b */
[----:B------:R-:W-:Y:S01]  /*11e90*/  FMUL R3, R222, R2 ;  /* 0x00000002de037220 */ /* 0x000fe20000400000 */
[----:B------:R-:W-:-:S02]  /*11ea0*/  F2FP.F16.F32.PACK_AB R8, RZ, R8 ;  /* 0x00000008ff08723e */ /* 0x000fc400000000ff */
[----:B------:R-:W-:Y:S02]  /*11eb0*/  F2FP.F16.F32.PACK_AB R9, RZ, R9 ;  /* 0x00000009ff09723e */ /* 0x000fe400000000ff */
[----:B0-----:R-:W-:Y:S02]  /*11ec0*/  PRMT R12, R8, 0x7610, R12 ;  /* 0x00007610080c7816 */ /* 0x001fe4000000000c */
[----:B------:R-:W-:Y:S01]  /*11ed0*/  F2FP.F16.F32.PACK_AB R8, RZ, R3 ;  /* 0x00000003ff08723e */ /* 0x000fe200000000ff */
[-C--:B------:R-:W-:Y:S01]  /*11ee0*/  FMUL R3, R221, R2.reuse ;  /* 0x00000002dd037220 */ /* 0x080fe20000400000 */
[----:B------:R-:W-:Y:S01]  /*11ef0*/  PRMT R13, R9, 0x7610, R13 ;  /* 0x00007610090d7816 */ /* 0x000fe2000000000d */
[----:B------:R0:W-:Y:S01]  /*11f00*/  @P5 STG.E.U16 desc[UR36][R4.64+0xc2], R11 ;  /* 0x0000c20b04005986 */ /* 0x0001e2000c101524 */
[----:B------:R-:W-:Y:S02]  /*11f10*/  ISETP.GT.AND P0, PT, R0, 0x68, P3 ;  /* 0x000000680000780c */ /* 0x000fe40001f04270 */
[----:B------:R-:W-:Y:S01]  /*11f20*/  F2FP.F16.F32.PACK_AB R9, RZ, R3 ;  /* 0x00000003ff09723e */ /* 0x000fe200000000ff */
[----:B------:R1:W-:Y:S01]  /*11f30*/  @P1 STG.E.U16 desc[UR36][R6.64+0xc0], R12 ;  /* 0x0000c00c06001986 */ /* 0x0003e2000c101524 */
[----:B------:R-:W-:-:S03]  /*11f40*/  FMUL R3, R219, R2 ;  /* 0x00000002db037220 */ /* 0x000fc60000400000 */
[----:B------:R-:W-:Y:S01]  /*11f50*/  @P4 STG.E.U16 desc[UR36][R6.64+0xc2], R13 ;  /* 0x0000c20d06004986 */ /* 0x000fe2000c101524 */
[----:B------:R-:W-:Y:S02]  /*11f60*/  ISETP.GT.AND P4, PT, R0, 0x69, P3 ;  /* 0x000000690000780c */ /* 0x000fe40001f84270 */
[----:B------:R-:W-:Y:S01]  /*11f70*/  PRMT R14, R8, 0x7610, R14 ;  /* 0x00007610080e7816 */ /* 0x000fe2000000000e */
[-C--:B------:R-:W-:Y:S01]  /*11f80*/  FMUL R8, R220, R2.reuse ;  /* 0x00000002dc087220 */ /* 0x080fe20000400000 */
[----:B------:R-:W-:Y:S02]  /*11f90*/  F2FP.F16.F32.PACK_AB R3, RZ, R3 ;  /* 0x00000003ff03723e */ /* 0x000fe400000000ff */
[----:B------:R-:W-:Y:S01]  /*11fa0*/  ISETP.GT.AND P1, PT, R0, 0x68, P2 ;  /* 0x000000680000780c */ /* 0x000fe20001724270 */
[----:B------:R-:W-:Y:S01]  /*11fb0*/  @P0 STG.E.U16 desc[UR36][R4.64+0xd0], R14 ;  /* 0x0000d00e04000986 */ /* 0x000fe2000c101524 */
[----:B0-----:R-:W-:Y:S01]  /*11fc0*/  PRMT R11, R3, 0x7610, R11 ;  /* 0x00007610030b7816 */ /* 0x001fe2000000000b */
[----:B------:R-:W-:Y:S01]  /*11fd0*/  FMUL R3, R217, R2 ;  /* 0x00000002d9037220 */ /* 0x000fe20000400000 */
[----:B------:R-:W-:Y:S01]  /*11fe0*/  F2FP.F16.F32.PACK_AB R10, RZ, R8 ;  /* 0x00000008ff0a723e */ /* 0x000fe200000000ff */
[----:B------:R-:W-:Y:S01]  /*11ff0*/  FMUL R8, R218, R2 ;  /* 0x00000002da087220 */ /* 0x000fe20000400000 */
[C---:B------:R-:W-:Y:S01]  /*12000*/  ISETP.GT.AND P0, PT, R0.reuse, 0x69, P2 ;  /* 0x000000690000780c */ /* 0x040fe20001704270 */
[----:B------:R0:W-:Y:S01]  /*12010*/  @P4 STG.E.U16 desc[UR36][R4.64+0xd2], R9 ;  /* 0x0000d20904004986 */ /* 0x0001e2000c101524 */
[----:B------:R-:W-:-:S02]  /*12020*/  ISETP.GT.AND P5, PT, R0, 0x70, P3 ;  /* 0x000000700000780c */ /* 0x000fc40001fa4270 */
[----:B------:R-:W-:-:S04]  /*12030*/  F2FP.F16.F32.PACK_AB R8, RZ, R8 ;  /* 0x00000008ff08723e */ /* 0x000fc800000000ff */
[----:B-1----:R-:W-:Y:S02]  /*12040*/  PRMT R12, R8, 0x7610, R12 ;  /* 0x00007610080c7816 */ /* 0x002fe4000000000c */
[----:B0-----:R-:W-:Y:S01]  /*12050*/  F2FP.F16.F32.PACK_AB R9, RZ, R3 ;  /* 0x00000003ff09723e */ /* 0x001fe200000000ff */
[-C--:B------:R-:W-:Y:S01]  /*12060*/  FMUL R3, R216, R2.reuse ;  /* 0x00000002d8037220 */ /* 0x080fe20000400000 */
[----:B------:R-:W-:Y:S01]  /*12070*/  FMUL R8, R215, R2 ;  /* 0x00000002d7087220 */ /* 0x000fe20000400000 */
[----:B------:R0:W-:Y:S03]  /*12080*/  @P1 STG.E.U16 desc[UR36][R6.64+0xd0], R10 ;  /* 0x0000d00a06001986 */ /* 0x0001e6000c101524 */
[----:B------:R-:W-:Y:S01]  /*12090*/  F2FP.F16.F32.PACK_AB R3, RZ, R3 ;  /* 0x00000003ff03723e */ /* 0x000fe200000000ff */
[----:B------:R1:W-:Y:S01]  /*120a0*/  @P0 STG.E.U16 desc[UR36][R6.64+0xd2], R11 ;  /* 0x0000d20b06000986 */ /* 0x0003e2000c101524 */
[----:B------:R-:W-:-:S02]  /*120b0*/  ISETP.GT.AND P1, PT, R0, 0x70, P2 ;  /* 0x000000700000780c */ /* 0x000fc40001724270 */
[----:B------:R-:W-:Y:S01]  /*120c0*/  F2FP.F16.F32.PACK_AB R8, RZ, R8 ;  /* 0x00000008ff08723e */ /* 0x000fe200000000ff */
[----:B------:R2:W-:Y:S01]  /*120d0*/  @P5 STG.E.U16 desc[UR36][R4.64+0xe0], R12 ;  /* 0x0000e00c04005986 */ /* 0x0005e2000c101524 */
[----:B0-----:R-:W-:Y:S01]  /*120e0*/  PRMT R10, R9, 0x7610, R10 ;  /* 0x00007610090a7816 */ /* 0x001fe2000000000a */
[-C--:B------:R-:W-:Y:S01]  /*120f0*/  FMUL R9, R214, R2.reuse ;  /* 0x00000002d6097220 */ /* 0x080fe20000400000 */
[----:B-1----:R-:W-:Y:S01]  /*12100*/  PRMT R11, R3, 0x7610, R11 ;  /* 0x00007610030b7816 */ /* 0x002fe2000000000b */
[----:B------:R-:W-:-:S03]  /*12110*/  FMUL R3, R213, R2 ;  /* 0x00000002d5037220 */ /* 0x000fc60000400000 */
[----:B------:R-:W-:Y:S02]  /*12120*/  F2FP.F16.F32.PACK_AB R9, RZ, R9 ;  /* 0x00000009ff09723e */ /* 0x000fe400000000ff */
[----:B--2---:R-:W-:Y:S02]  /*12130*/  PRMT R12, R8, 0x7610, R12 ;  /* 0x00007610080c7816 */ /* 0x004fe4000000000c */
[----:B------:R-:W-:Y:S01]  /*12140*/  F2FP.F16.F32.PACK_AB R8, RZ, R3 ;  /* 0x00000003ff08723e */ /* 0x000fe200000000ff */
[----:B------:R-:W-:Y:S01]  /*12150*/  FMUL R3, R212, R2 ;  /* 0x00000002d4037220 */ /* 0x000fe20000400000 */
[C---:B------:R-:W-:Y:S02]  /*12160*/  ISETP.GT.AND P4, PT, R0.reuse, 0x71, P2 ;  /* 0x000000710000780c */ /* 0x040fe40001784270 */
[----:B------:R-:W-:Y:S01]  /*12170*/  ISETP.GT.AND P5, PT, R0, 0x78, P3 ;  /* 0x000000780000780c */ /* 0x000fe20001fa4270 */
[----:B------:R0:W-:Y:S01]  /*12180*/  @P6 STG.E.U16 desc[UR36][R4.64+0xe2], R10 ;  /* 0x0000e20a04006986 */ /* 0x0001e2000c101524 */
[----:B------:R-:W-:-:S02]  /*12190*/  PRMT R13, R9, 0x7610, R13 ;  /* 0x00007610090d7816 */ /* 0x000fc4000000000d */
[----:B------:R-:W-:Y:S01]  /*121a0*/  F2FP.F16.F32.PACK_AB R9, RZ, R3 ;  /* 0x00000003ff09723e */ /* 0x000fe200000000ff */
[----:B------:R1:W-:Y:S01]  /*121b0*/  @P1 STG.E.U16 desc[UR36][R6.64+0xe0], R11 ;  /* 0x0000e00b06001986 */ /* 0x0003e2000c101524 */
[----:B------:R-:W-:Y:S01]  /*121c0*/  ISETP.GT.AND P0, PT, R0, 0x79, P3 ;  /* 0x000000790000780c */ /* 0x000fe20001f04270 */
[-C--:B------:R-:W-:Y:S01]  /*121d0*/  FMUL R3, R210, R2.reuse ;  /* 0x00000002d2037220 */ /* 0x080fe20000400000 */
[----:B------:R-:W-:Y:S02]  /*121e0*/  ISETP.GT.AND P1, PT, R0, 0x78, P2 ;  /* 0x000000780000780c */ /* 0x000fe40001724270 */
[----:B------:R-:W-:Y:S01]  /*121f0*/  PRMT R14, R8, 0x7610, R14 ;  /* 0x00007610080e7816 */ /* 0x000fe2000000000e */
[----:B------:R-:W-:Y:S01]  /*12200*/  FMUL R8, R211, R2 ;  /* 0x00000002d3087220 */ /* 0x000fe20000400000 */
[----:B------:R-:W-:Y:S01]  /*12210*/  F2FP.F16.F32.PACK_AB R3, RZ, R3 ;  /* 0x00000003ff03723e */ /* 0x000fe200000000ff */
[----:B------:R2:W-:Y:S01]  /*12220*/  @P4 STG.E.U16 desc[UR36][R6.64+0xe2], R12 ;  /* 0x0000e20c06004986 */ /* 0x0005e2000c101524 */
[----:B------:R-:W-:-:S02]  /*12230*/  ISETP.GT.AND P4, PT, R0, 0x79, P2 ;  /* 0x000000790000780c */ /* 0x000fc40001784270 */
[----:B0-----:R-:W-:Y:S01]  /*12240*/  F2FP.F16.F32.PACK_AB R10, RZ, R8 ;  /* 0x00000008ff0a723e */ /* 0x001fe200000000ff */
[----:B------:R-:W-:Y:S01]  /*12250*/  @P5 STG.E.U16 desc[UR36][R4.64+0xf0], R13 ;  /* 0x0000f00d04005986 */ /* 0x000fe2000c101524 */
[----:B-1----:R-:W-:Y:S01]  /*12260*/  PRMT R11, R3, 0x7610, R11 ;  /* 0x00007610030b7816 */ /* 0x002fe2000000000b */
[-C--:B------:R-:W-:Y:S01]  /*12270*/  FMUL R3, R208, R2.reuse ;  /* 0x00000002d0037220 */ /* 0x080fe20000400000 */
[----:B------:R-:W-:Y:S01]  /*12280*/  FMUL R8, R209, R2 ;  /* 0x00000002d1087220 */ /* 0x000fe20000400000 */
[C---:B------:R-:W-:Y:S01]  /*12290*/  ISETP.GT.AND P5, PT, R0.reuse, 0x80, P3 ;  /* 0x000000800000780c */ /* 0x040fe20001fa4270 */
[----:B------:R-:W-:Y:S01]  /*122a0*/  @P0 STG.E.U16 desc[UR36][R4.64+0xf2], R14 ;  /* 0x0000f20e04000986 */ /* 0x000fe2000c101524 */
[----:B------:R-:W-:-:S03]  /*122b0*/  ISETP.GT.AND P6, PT, R0, 0x81, P3 ;  /* 0x000000810000780c */ /* 0x000fc60001fc4270 */
[----:B------:R0:W-:Y:S01]  /*122c0*/  @P1 STG.E.U16 desc[UR36][R6.64+0xf0], R9 ;  /* 0x0000f00906001986 */ /* 0x0001e2000c101524 */
[----:B------:R-:W-:-:S04]  /*122d0*/  F2FP.F16.F32.PACK_AB R8, RZ, R8 ;  /* 0x00000008ff08723e */ /* 0x000fc800000000ff */
[----:B--2---:R-:W-:Y:S01]  /*122e0*/  PRMT R12, R8, 0x7610, R12 ;  /* 0x00007610080c7816 */ /* 0x004fe2000000000c */
[-C--:B------:R-:W-:Y:S01]  /*122f0*/  FMUL R8, R206, R2.reuse ;  /* 0x00000002ce087220 */ /* 0x080fe20000400000 */
[----:B0-----:R-:W-:Y:S01]  /*12300*/  F2FP.F16.F32.PACK_AB R9, RZ, R3 ;  /* 0x00000003ff09723e */ /* 0x001fe200000000ff */
[----:B------:R-:W-:Y:S01]  /*12310*/  FMUL R3, R207, R2 ;  /* 0x00000002cf037220 */ /* 0x000fe20000400000 */
[----:B------:R0:W-:Y:S01]  /*12320*/  @P4 STG.E.U16 desc[UR36][R6.64+0xf2], R10 ;  /* 0x0000f20a06004986 */ /* 0x0001e2000c101524 */
[----:B------:R-:W-:-:S03]  /*12330*/  ISETP.GT.AND P0, PT, R0, 0x80, P2 ;  /* 0x000000800000780c */ /* 0x000fc60001704270 */
[----:B------:R-:W-:Y:S01]  /*12340*/  F2FP.F16.F32.PACK_AB R3, RZ, R3 ;  /* 0x00000003ff03723e */ /* 0x000fe200000000ff */
[----:B------:R1:W-:Y:S01]  /*12350*/  @P5 STG.E.U16 desc[UR36][R4.64+0x100], R11 ;  /* 0x0001000b04005986 */ /* 0x0003e2000c101524 */
[----:B------:R-:W-:Y:S02]  /*12360*/  ISETP.GT.AND P1, PT, R0, 0x81, P2 ;  /* 0x000000810000780c */ /* 0x000fe40001724270 */
[----:B------:R-:W-:Y:S01]  /*12370*/  F2FP.F16.F32.PACK_AB R8, RZ, R8 ;  /* 0x00000008ff08723e */ /* 0x000fe200000000ff */
[----:B------:R2:W-:Y:S01]  /*12380*/  @P6 STG.E.U16 desc[UR36][R4.64+0x102], R12 ;  /* 0x0001020c04006986 */ /* 0x0005e2000c101524 */
[----:B0-----:R-:W-:Y:S01]  /*12390*/  PRMT R10, R9, 0x7610, R10 ;  /* 0x00007610090a7816 */ /* 0x001fe2000000000a */
[-C--:B------:R-:W-:Y:S01]  /*123a0*/  FMUL R9, R205, R2.reuse ;  /* 0x00000002cd097220 */ /* 0x080fe20000400000 */
[----:B-1----:R-:W-:Y:S01]  /*123b0*/  PRMT R11, R3, 0x7610, R11 ;  /* 0x00007610030b7816 */ /* 0x002fe2000000000b */
[----:B------:R-:W-:Y:S01]  /*123c0*/  FMUL R3, R204, R2 ;  /* 0x00000002cc037220 */ /* 0x000fe20000400000 */
[----:B------:R-:W-:-:S02]  /*123d0*/  ISETP.GT.AND P4, PT, R0, 0x88, P3 ;  /* 0x000000880000780c */ /* 0x000fc40001f84270 */
[----:B--2---:R-:W-:Y:S02]  /*123e0*/  PRMT R12, R8, 0x7610, R12 ;  /* 0x00007610080c7816 */ /* 0x004fe4000000000c */
[----:B------:R-:W-:Y:S01]  /*123f0*/  F2FP.F16.F32.PACK_AB R8, RZ, R3 ;  /* 0x00000003ff08723e */ /* 0x000fe200000000ff */
[-C--:B------:R-:W-:Y:S01]  /*12400*/  FMUL R3, R203, R2.reuse ;  /* 0x00000002cb037220 */ /* 0x080fe20000400000 */
[----:B------:R-:W-:Y:S02]  /*12410*/  F2FP.F16.F32.PACK_AB R9, RZ, R9 ;  /* 0x00000009ff09723e */ /* 0x000fe400000000ff */
[C---:B------:R-:W-:Y:S01]  /*12420*/  ISETP.GT.AND P5, PT, R0.reuse, 0x89, P3 ;  /* 0x000000890000780c */ /* 0x040fe20001fa4270 */
[----:B------:R0:W-:Y:S01]  /*12430*/  @P0 STG.E.U16 desc[UR36][R6.64+0x100], R10 ;  /* 0x0001000a06000986 */ /* 0x0001e2000c101524 */
[----:B------:R-:W-:Y:S02]  /*12440*/  PRMT R13, R9, 0x7610, R13 ;  /* 0x00007610090d7816 */ /* 0x000fe4000000000d */
[----:B------:R-:W-:Y:S01]  /*12450*/  F2FP.F16.F32.PACK_AB R9, RZ, R3 ;  /* 0x00000003ff09723e */ /* 0x000fe200000000ff */
[----:B------:R1:W-:Y:S01]  /*12460*/  @P1 STG.E.U16 desc[UR36][R6.64+0x102], R11 ;  /* 0x0001020b06001986 */ /* 0x0003e2000c101524 */
[C---:B------:R-:W-:Y:S01]  /*12470*/  ISETP.GT.AND P0, PT, R0.reuse, 0x88, P2 ;  /* 0x000000880000780c */ /* 0x040fe20001704270 */
[----:B------:R-:W-:Y:S01]  /*12480*/  FMUL R3, R201, R2 ;  /* 0x00000002c9037220 */ /* 0x000fe20000400000 */
[----:B------:R-:W-:-:S02]  /*12490*/  ISETP.GT.AND P1, PT, R0, 0x89, P2 ;  /* 0x000000890000780c */ /* 0x000fc40001724270 */
[----:B------:R-:W-:Y:S01]  /*124a0*/  PRMT R14, R8, 0x7610, R14 ;  /* 0x00007610080e7816 */ /* 0x000fe2000000000e */
[----:B------:R-:W-:Y:S01]  /*124b0*/  FMUL R8, R202, R2 ;  /* 0x00000002ca087220 */ /* 0x000fe20000400000 */
[----:B------:R-:W-:Y:S01]  /*124c0*/  F2FP.F16.F32.PACK_AB R3, RZ, R3 ;  /* 0x00000003ff03723e */ /* 0x000fe200000000ff */
[----:B------:R2:W-:Y:S01]  /*124d0*/  @P4 STG.E.U16 desc[UR36][R4.64+0x110], R12 ;  /* 0x0001100c04004986 */ /* 0x0005e2000c101524 */
[----:B------:R-:W-:Y:S02]  /*124e0*/  ISETP.GT.AND P4, PT, R0, 0x90, P3 ;  /* 0x000000900000780c */ /* 0x000fe40001f84270 */
        /* <DEDUP_REMOVED lines=9> */
[----:B------:R-:W-:Y:S02]  /*12580*/  F2FP.F16.F32.PACK_AB R8, RZ, R8 ;  /* 0x00000008ff08723e */ /* 0x000fe400000000ff */
[----:B------:R-:W-:Y:S01]  /*12590*/  ISETP.GT.AND P1, PT, R0, 0x91, P2 ;  /* 0x000000910000780c */ /* 0x000fe20001724270 */
[----:B------:R1:W-:Y:S01]  /*125a0*/  @P4 STG.E.U16 desc[UR36][R4.64+0x120], R10 ;  /* 0x0001200a04004986 */ /* 0x0003e2000c101524 */
[----:B--2---:R-:W-:Y:S01]  /*125b0*/  PRMT R12, R8, 0x7610, R12 ;  /* 0x00007610080c7816 */ /* 0x004fe2000000000c */
[-C--:B------:R-:W-:Y:S01]  /*125c0*/  FMUL R8, R197, R2.reuse ;  /* 0x00000002c5087220 */ /* 0x080fe20000400000 */
[----:B0-----:R-:W-:Y:S01]  /*125d0*/  F2FP.F16.F32.PACK_AB R9, RZ, R3 ;  /* 0x00000003ff09723e */ /* 0x001fe200000000ff */
[----:B------:R-:W-:Y:S01]  /*125e0*/  FMUL R3, R198, R2 ;  /* 0x00000002c6037220 */ /* 0x000fe20000400000 */
[----:B------:R-:W-:Y:S01]  /*125f0*/  ISETP.GT.AND P4, PT, R0, 0x98, P3 ;  /* 0x000000980000780c */ /* 0x000fe20001f84270 */
[----:B------:R0:W-:Y:S03]  /*12600*/  @P5 STG.E.U16 desc[UR36][R4.64+0x122], R11 ;  /* 0x0001220b04005986 */ /* 0x0001e6000c101524 */
[----:B------:R-:W-:-:S02]  /*12610*/  F2FP.F16.F32.PACK_AB R3, RZ, R3 ;  /* 0x00000003ff03723e */ /* 0x000fc400000000ff */
[----:B-1----:R-:W-:Y:S01]  /*12620*/  PRMT R10, R9, 0x7610, R10 ;  /* 0x00007610090a7816 */ /* 0x002fe2000000000a */
[----:B------:R-:W-:Y:S01]  /*12630*/  FMUL R9, R196, R2 ;  /* 0x00000002c4097220 */ /* 0x000fe20000400000 */
[----:B------:R-:W-:Y:S01]  /*12640*/  F2FP.F16.F32.PACK_AB R8, RZ, R8 ;  /* 0x00000008ff08723e */ /* 0x000fe200000000ff */
[----:B------:R1:W-:Y:S01]  /*12650*/  @P0 STG.E.U16 desc[UR36][R6.64+0x120], R12 ;  /* 0x0001200c06000986 */ /* 0x0003e2000c101524 */
[----:B0-----:R-:W-:Y:S01]  /*12660*/  PRMT R11, R3, 0x7610, R11 ;  /* 0x00007610030b7816 */ /* 0x001fe2000000000b */
[----:B------:R-:W-:Y:S01]  /*12670*/  FMUL R3, R195, R2 ;  /* 0x00000002c3037220 */ /* 0x000fe20000400000 */
[C---:B------:R-:W-:Y:S01]  /*12680*/  ISETP.GT.AND P5, PT, R0.reuse, 0x99, P3 ;  /* 0x000000990000780c */ /* 0x040fe20001fa4270 */
[----:B------:R0:W-:Y:S01]  /*12690*/  @P1 STG.E.U16 desc[UR36][R6.64+0x122], R10 ;  /* 0x0001220a06001986 */ /* 0x0001e2000c101524 */
[----:B------:R-:W-:Y:S02]  /*126a0*/  ISETP.GT.AND P1, PT, R0, 0x98, P2 ;  /* 0x000000980000780c */ /* 0x000fe40001724270 */
[----:B------:R-:W-:-:S02]  /*126b0*/  F2FP.F16.F32.PACK_AB R9, RZ, R9 ;  /* 0x00000009ff09723e */ /* 0x000fc400000000ff */
[----:B-1----:R-:W-:Y:S02]  /*126c0*/  PRMT R12, R8, 0x7610, R12 ;  /* 0x00007610080c7816 */ /* 0x002fe4000000000c */
[----:B------:R-:W-:Y:S01]  /*126d0*/  F2FP.F16.F32.PACK_AB R8, RZ, R3 ;  /* 0x00000003ff08723e */ /* 0x000fe200000000ff */
[-C--:B------:R-:W-:Y:S01]  /*126e0*/  FMUL R3, R194, R2.reuse ;  /* 0x00000002c2037220 */ /* 0x080fe20000400000 */
[C---:B------:R-:W-:Y:S01]  /*126f0*/  ISETP.GT.AND P0, PT, R0.reuse, 0x99, P2 ;  /* 0x000000990000780c */ /* 0x040fe20001704270 */
[----:B------:R1:W-:Y:S01]  /*12700*/  @P4 STG.E.U16 desc[UR36][R4.64+0x130], R11 ;  /* 0x0001300b04004986 */ /* 0x0003e2000c101524 */
[----:B------:R-:W-:Y:S02]  /*12710*/  ISETP.GT.AND P4, PT, R0, 0xa0, P3 ;  /* 0x000000a00000780c */ /* 0x000fe40001f84270 */
[----:B------:R-:W-:Y:S02]  /*12720*/  PRMT R13, R9, 0x7610, R13 ;  /* 0x00007610090d7816 */ /* 0x000fe4000000000d */
[----:B------:R-:W-:Y:S01]  /*12730*/  F2FP.F16.F32.PACK_AB R9, RZ, R3 ;  /* 0x00000003ff09723e */ /* 0x000fe200000000ff */
[-C--:B------:R-:W-:Y:S01]  /*12740*/  FMUL R3, R192, R2.reuse ;  /* 0x00000002c0037220 */ /* 0x080fe20000400000 */
[----:B------:R-:W-:Y:S01]  /*12750*/  PRMT R14, R8, 0x7610, R14 ;  /* 0x00007610080e7816 */ /* 0x000fe2000000000e */
[----:B------:R-:W-:Y:S01]  /*12760*/  FMUL R8, R193, R2 ;  /* 0x00000002c1087220 */ /* 0x000fe20000400000 */
[----:B------:R2:W-:Y:S01]  /*12770*/  @P5 STG.E.U16 desc[UR36][R4.64+0x132], R12 ;  /* 0x0001320c04005986 */ /* 0x0005e2000c101524 */
[----:B------:R-:W-:-:S02]  /*12780*/  ISETP.GT.AND P5, PT, R0, 0xa1, P3 ;  /* 0x000000a10000780c */ /* 0x000fc40001fa4270 */
[----:B------:R-:W-:Y:S01]  /*12790*/  F2FP.F16.F32.PACK_AB R3, RZ, R3 ;  /* 0x00000003ff03723e */ /* 0x000fe200000000ff */
[----:B------:R-:W-:Y:S01]  /*127a0*/  @P1 STG.E.U16 desc[UR36][R6.64+0x130], R13 ;  /* 0x0001300d06001986 */ /* 0x000fe2000c101524 */
[----:B0-----:R-:W-:Y:S01]  /*127b0*/  F2FP.F16.F32.PACK_AB R10, RZ, R8 ;  /* 0x00000008ff0a723e */ /* 0x001fe200000000ff */
[-C--:B------:R-:W-:Y:S01]  /*127c0*/  FMUL R8, R191, R2.reuse ;  /* 0x00000002bf087220 */ /* 0x080fe20000400000 */
[----:B-1----:R-:W-:Y:S01]  /*127d0*/  PRMT R11, R3, 0x7610, R11 ;  /* 0x00007610030b7816 */ /* 0x002fe2000000000b */
[----:B------:R-:W-:Y:S01]  /*127e0*/  @P0 STG.E.U16 desc[UR36][R6.64+0x132], R14 ;  /* 0x0001320e06000986 */ /* 0x000fe2000c101524 */
[----:B------:R-:W-:Y:S01]  /*127f0*/  ISETP.GT.AND P0, PT, R0, 0xa0, P2 ;  /* 0x000000a00000780c */ /* 0x000fe20001704270 */
[----:B------:R-:W-:Y:S01]  /*12800*/  FMUL R3, R190, R2 ;  /* 0x00000002be037220 */ /* 0x000fe20000400000 */
[C---:B------:R-:W-:Y:S01]  /*12810*/  ISETP.GT.AND P1, PT, R0.reuse, 0xa1, P2 ;  /* 0x000000a10000780c */ /* 0x040fe20001724270 */
[----:B------:R0:W-:Y:S01]  /*12820*/  @P4 STG.E.U16 desc[UR36][R4.64+0x140], R9 ;  /* 0x0001400904004986 */ /* 0x0001e2000c101524 */
[----:B------:R-:W-:-:S02]  /*12830*/  ISETP.GT.AND P4, PT, R0, 0xa8, P3 ;  /* 0x000000a80000780c */ /* 0x000fc40001f84270 */
[----:B------:R-:W-:Y:S01]  /*12840*/  F2FP.F16.F32.PACK_AB R8, RZ, R8 ;  /* 0x00000008ff08723e */ /* 0x000fe200000000ff */
[----:B------:R1:W-:Y:S03]  /*12850*/  @P5 STG.E.U16 desc[UR36][R4.64+0x142], R10 ;  /* 0x0001420a04005986 */ /* 0x0003e6000c101524 */
[----:B--2---:R-:W-:Y:S02]  /*12860*/  PRMT R12, R8, 0x7610, R12 ;  /* 0x00007610080c7816 */ /* 0x004fe4000000000c */
[----:B0-----:R-:W-:Y:S01]  /*12870*/  F2FP.F16.F32.PACK_AB R9, RZ, R3 ;  /* 0x00000003ff09723e */ /* 0x001fe200000000ff */
[-C--:B------:R-:W-:Y:S01]  /*12880*/  FMUL R3, R189, R2.reuse ;  /* 0x00000002bd037220 */ /* 0x080fe20000400000 */
[-C--:B------:R-:W-:Y:S02]  /*12890*/  FMUL R8, R188, R2.reuse ;  /* 0x00000002bc087220 */ /* 0x080fe40000400000 */
[----:B-1----:R-:W-:Y:S01]  /*128a0*/  PRMT R10, R9, 0x7610, R10 ;  /* 0x00007610090a7816 */ /* 0x002fe2000000000a */
[----:B------:R0:W-:Y:S01]  /*128b0*/  @P0 STG.E.U16 desc[UR36][R6.64+0x140], R11 ;  /* 0x0001400b06000986 */ /* 0x0001e2000c101524 */
[----:B------:R-:W-:Y:S01]  /*128c0*/  F2FP.F16.F32.PACK_AB R3, RZ, R3 ;  /* 0x00000003ff03723e */ /* 0x000fe200000000ff */
[----:B------:R-:W-:Y:S01]  /*128d0*/  FMUL R9, R187, R2 ;  /* 0x00000002bb097220 */ /* 0x000fe20000400000 */
[C---:B------:R-:W-:Y:S01]  /*128e0*/  ISETP.GT.AND P5, PT, R0.reuse, 0xa9, P3 ;  /* 0x000000a90000780c */ /* 0x040fe20001fa4270 */
[----:B------:R1:W-:Y:S01]  /*128f0*/  @P1 STG.E.U16 desc[UR36][R6.64+0x142], R12 ;  /* 0x0001420c06001986 */ /* 0x0003e2000c101524 */
[----:B------:R-:W-:-:S03]  /*12900*/  ISETP.GT.AND P1, PT, R0, 0xa8, P2 ;  /* 0x000000a80000780c */ /* 0x000fc60001724270 */
[----:B------:R-:W-:Y:S01]  /*12910*/  @P4 STG.E.U16 desc[UR36][R4.64+0x150], R10 ;  /* 0x0001500a04004986 */ /* 0x000fe2000c101524 */
[----:B------:R-:W-:Y:S02]  /*12920*/  ISETP.GT.AND P4, PT, R0, 0xa9, P2 ;  /* 0x000000a90000780c */ /* 0x000fe40001784270 */
[----:B------:R-:W-:Y:S02]  /*12930*/  F2FP.F16.F32.PACK_AB R8, RZ, R8 ;  /* 0x00000008ff08723e */ /* 0x000fe400000000ff */
[----:B0-----:R-:W-:Y:S01]  /*12940*/  PRMT R11, R3, 0x7610, R11 ;  /* 0x00007610030b7816 */ /* 0x001fe2000000000b */
[-C--:B------:R-:W-:Y:S01]  /*12950*/  FMUL R3, R186, R2.reuse ;  /* 0x00000002ba037220 */ /* 0x080fe20000400000 */
[----:B------:R-:W-:Y:S02]  /*12960*/  F2FP.F16.F32.PACK_AB R9, RZ, R9 ;  /* 0x00000009ff09723e */ /* 0x000fe400000000ff */
[----:B-1----:R-:W-:Y:S02]  /*12970*/  PRMT R12, R8, 0x7610, R12 ;  /* 0x00007610080c7816 */ /* 0x002fe4000000000c */
[----:B------:R-:W-:Y:S01]  /*12980*/  F2FP.F16.F32.PACK_AB R8, RZ, R3 ;  /* 0x00000003ff08723e */ /* 0x000fe200000000ff */
[----:B------:R-:W-:Y:S01]  /*12990*/  FMUL R3, R185, R2 ;  /* 0x00000002b9037220 */ /* 0x000fe20000400000 */
[----:B------:R-:W-:Y:S01]  /*129a0*/  PRMT R13, R9, 0x7610, R13 ;  /* 0x00007610090d7816 */ /* 0x000fe2000000000d */
[----:B------:R0:W-:Y:S01]  /*129b0*/  @P5 STG.E.U16 desc[UR36][R4.64+0x152], R11 ;  /* 0x0001520b04005986 */ /* 0x0001e2000c101524 */
[----:B------:R-:W-:-:S02]  /*129c0*/  ISETP.GT.AND P0, PT, R0, 0xb0, P3 ;  /* 0x000000b00000780c */ /* 0x000fc40001f04270 */
        /* <DEDUP_REMOVED lines=26> */
[----:B------:R-:W-:Y:S02]  /*12b70*/  ISETP.GT.AND P1, PT, R0, 0xb8, P2 ;  /* 0x000000b80000780c */ /* 0x000fe40001724270 */
[----:B------:R-:W-:Y:S02]  /*12b80*/  F2FP.F16.F32.PACK_AB R8, RZ, R8 ;  /* 0x00000008ff08723e */ /* 0x000fe400000000ff */
[----:B0-----:R-:W-:Y:S01]  /*12b90*/  PRMT R10, R9, 0x7610, R10 ;  /* 0x00007610090a7816 */ /* 0x001fe2000000000a */
[-C--:B------:R-:W-:Y:S01]  /*12ba0*/  FMUL R9, R178, R2.reuse ;  /* 0x00000002b2097220 */ /* 0x080fe20000400000 */
[----:B-1----:R-:W-:Y:S01]  /*12bb0*/  PRMT R11, R3, 0x7610, R11 ;  /* 0x00007610030b7816 */ /* 0x002fe2000000000b */
[----:B------:R-:W-:Y:S01]  /*12bc0*/  FMUL R3, R177, R2 ;  /* 0x00000002b1037220 */ /* 0x000fe20000400000 */
[----:B------:R0:W-:Y:S02]  /*12bd0*/  @P5 STG.E.U16 desc[UR36][R4.64+0x170], R12 ;  /* 0x0001700c04005986 */ /* 0x0001e4000c101524 */
[----:B------:R-:W-:-:S02]  /*12be0*/  F2FP.F16.F32.PACK_AB R9, RZ, R9 ;  /* 0x00000009ff09723e */ /* 0x000fc400000000ff */
[C---:B------:R-:W-:Y:S02]  /*12bf0*/  ISETP.GT.AND P4, PT, R0.reuse, 0xb9, P2 ;  /* 0x000000b90000780c */ /* 0x040fe40001784270 */
[----:B------:R-:W-:Y:S02]  /*12c00*/  ISETP.GT.AND P5, PT, R0, 0xc0, P3 ;  /* 0x000000c00000780c */ /* 0x000fe40001fa4270 */
[----:B0-----:R-:W-:Y:S02]  /*12c10*/  PRMT R12, R8, 0x7610, R12 ;  /* 0x00007610080c7816 */ /* 0x001fe4000000000c */
[----:B------:R-:W-:Y:S01]  /*12c20*/  F2FP.F16.F32.PACK_AB R8, RZ, R3 ;  /* 0x00000003ff08723e */ /* 0x000fe200000000ff */
[----:B------:R-:W-:Y:S01]  /*12c30*/  FMUL R3, R176, R2 ;  /* 0x00000002b0037220 */ /* 0x000fe20000400000 */
[----:B------:R-:W-:Y:S01]  /*12c40*/  PRMT R13, R9, 0x7610, R13 ;  /* 0x00007610090d7816 */ /* 0x000fe2000000000d */
[----:B------:R0:W-:Y:S01]  /*12c50*/  @P6 STG.E.U16 desc[UR36][R4.64+0x172], R10 ;  /* 0x0001720a04006986 */ /* 0x0001e2000c101524 */
[----:B------:R-:W-:-:S02]  /*12c60*/  ISETP.GT.AND P0, PT, R0, 0xc1, P3 ;  /* 0x000000c10000780c */ /* 0x000fc40001f04270 */
[----:B------:R-:W-:Y:S01]  /*12c70*/  F2FP.F16.F32.PACK_AB R9, RZ, R3 ;  /* 0x00000003ff09723e */ /* 0x000fe200000000ff */
[----:B------:R1:W-:Y:S01]  /*12c80*/  @P1 STG.E.U16 desc[UR36][R6.64+0x170], R11 ;  /* 0x0001700b06001986 */ /* 0x0003e2000c101524 */
[-C--:B------:R-:W-:Y:S01]  /*12c90*/  FMUL R3, R174, R2.reuse ;  /* 0x00000002ae037220 */ /* 0x080fe20000400000 */
[----:B------:R-:W-:Y:S02]  /*12ca0*/  ISETP.GT.AND P1, PT, R0, 0xc0, P2 ;  /* 0x000000c00000780c */ /* 0x000fe40001724270 */
        /* <DEDUP_REMOVED lines=40> */
[C---:B------:R-:W-:Y:S01]  /*12f30*/  ISETP.GT.AND P0, PT, R0.reuse, 0xd0, P2 ;  /* 0x000000d00000780c */ /* 0x040fe20001704270 */
        /* <DEDUP_REMOVED lines=11> */
[----:B------:R-:W-:Y:S01]  /*12ff0*/  ISETP.GT.AND P5, PT, R0, 0xd9, P3 ;  /* 0x000000d90000780c */ /* 0x000fe20001fa4270 */
[----:B------:R-:W-:Y:S01]  /*13000*/  FMUL R8, R164, R2 ;  /* 0x00000002a4087220 */ /* 0x000fe20000400000 */
[----:B------:R-:W-:Y:S01]  /*13010*/  @P0 STG.E.U16 desc[UR36][R6.64+0x1a0], R14 ;  /* 0x0001a00e06000986 */ /* 0x000fe2000c101524 */
[----:B------:R-:W-:-:S03]  /*13020*/  ISETP.GT.AND P0, PT, R0, 0xd8, P2 ;  /* 0x000000d80000780c */ /* 0x000fc60001704270 */
[----:B------:R0:W-:Y:S01]  /*13030*/  @P1 STG.E.U16 desc[UR36][R6.64+0x1a2], R9 ;  /* 0x0001a20906001986 */ /* 0x0001e2000c101524 */
[----:B------:R-:W-:Y:S02]  /*13040*/  F2FP.F16.F32.PACK_AB R8, RZ, R8 ;  /* 0x00000008ff08723e */ /* 0x000fe400000000ff */
[----:B------:R-:W-:Y:S02]  /*13050*/  ISETP.GT.AND P1, PT, R0, 0xd9, P2 ;  /* 0x000000d90000780c */ /* 0x000fe40001724270 */
        /* <DEDUP_REMOVED lines=16> */
[----:B------:R1:W-:Y:S01]  /*13160*/  @P1 STG.E.U16 desc[UR36][R6.64+0x1b2], R10 ;  /* 0x0001b20a06001986 */ /* 0x0003e2000c101524 */
[C---:B------:R-:W-:Y:S02]  /*13170*/  ISETP.GT.AND P1, PT, R0.reuse, 0xe0, P2 ;  /* 0x000000e00000780c */ /* 0x040fe40001724270 */
[----:B------:R-:W-:Y:S02]  /*13180*/  ISETP.GT.AND P0, PT, R0, 0xe1, P2 ;  /* 0x000000e10000780c */ /* 0x000fe40001704270 */
[----:B0-----:R-:W-:Y:S02]  /*13190*/  PRMT R12, R8, 0x7610, R12 ;  /* 0x00007610080c7816 */ /* 0x001fe4000000000c */
[----:B------:R-:W-:Y:S01]  /*131a0*/  F2FP.F16.F32.PACK_AB R8, RZ, R3 ;  /* 0x00000003ff08723e */ /* 0x000fe200000000ff */
[----:B------:R-:W-:Y:S01]  /*131b0*/  FMUL R3, R157, R2 ;  /* 0x000000029d037220 */ /* 0x000fe20000400000 */
[----:B------:R0:W-:Y:S01]  /*131c0*/  @P4 STG.E.U16 desc[UR36][R4.64+0x1c0], R11 ;  /* 0x0001c00b04004986 */ /* 0x0001e2000c101524 */
[----:B-1----:R-:W-:-:S02]  /*131d0*/  PRMT R10, R9, 0x7610, R10 ;  /* 0x00007610090a7816 */ /* 0x002fc4000000000a */
[----:B------:R-:W-:Y:S01]  /*131e0*/  PRMT R13, R8, 0x7610, R13 ;  /* 0x00007610080d7816 */ /* 0x000fe2000000000d */
[----:B------:R-:W-:Y:S01]  /*131f0*/  @P5 STG.E.U16 desc[UR36][R4.64+0x1c2], R12 ;  /* 0x0001c20c04005986 */ /* 0x000fe2000c101524 */
[-C--:B------:R-:W-:Y:S01]  /*13200*/  FMUL R8, R156, R2.reuse ;  /* 0x000000029c087220 */ /* 0x080fe20000400000 */
[C---:B------:R-:W-:Y:S02]  /*13210*/  ISETP.GT.AND P4, PT, R0.reuse, 0xe8, P3 ;  /* 0x000000e80000780c */ /* 0x040fe40001f84270 */
[----:B------:R-:W-:Y:S01]  /*13220*/  F2FP.F16.F32.PACK_AB R9, RZ, R3 ;  /* 0x00000003ff09723e */ /* 0x000fe200000000ff */
[----:B------:R-:W-:Y:S01]  /*13230*/  FMUL R3, R155, R2 ;  /* 0x000000029b037220 */ /* 0x000fe20000400000 */
[C---:B------:R-:W-:Y:S02]  /*13240*/  ISETP.GT.AND P5, PT, R0.reuse, 0xe9, P3 ;  /* 0x000000e90000780c */ /* 0x040fe40001fa4270 */
[----:B------:R-:W-:Y:S02]  /*13250*/  ISETP.GT.AND P6, PT, R0, 0xe8, P2 ;  /* 0x000000e80000780c */ /* 0x000fe400017c4270 */
[----:B------:R-:W-:Y:S01]  /*13260*/  F2FP.F16.F32.PACK_AB R8, RZ, R8 ;  /* 0x00000008ff08723e */ /* 0x000fe200000000ff */
[----:B------:R1:W-:Y:S01]  /*13270*/  @P1 STG.E.U16 desc[UR36][R6.64+0x1c0], R10 ;  /* 0x0001c00a06001986 */ /* 0x0003e2000c101524 */
[----:B------:R-:W-:-:S02]  /*13280*/  F2FP.F16.F32.PACK_AB R3, RZ, R3 ;  /* 0x00000003ff03723e */ /* 0x000fc400000000ff */
[C---:B------:R-:W-:Y:S01]  /*13290*/  ISETP.GT.AND P1, PT, R17.reuse, 0x80, PT ;  /* 0x000000801100780c */ /* 0x040fe20003f24270 */
[----:B------:R2:W-:Y:S01]  /*132a0*/  @P0 STG.E.U16 desc[UR36][R6.64+0x1c2], R13 ;  /* 0x0001c20d06000986 */ /* 0x0005e2000c101524 */
[----:B------:R-:W-:Y:S02]  /*132b0*/  ISETP.GT.AND P0, PT, R17, 0x88, PT ;  /* 0x000000881100780c */ /* 0x000fe40003f04270 */
[----:B0-----:R-:W-:Y:S02]  /*132c0*/  PRMT R11, R8, 0x7610, R11 ;  /* 0x00007610080b7816 */ /* 0x001fe4000000000b */
[----:B------:R-:W-:Y:S02]  /*132d0*/  PRMT R17, R3, 0x7610, R17 ;  /* 0x0000761003117816 */ /* 0x000fe40000000011 */
[----:B-1----:R-:W-:Y:S01]  /*132e0*/  PRMT R10, R9, 0x7610, R10 ;  /* 0x00007610090a7816 */ /* 0x002fe2000000000a */
[----:B------:R-:W-:-:S04]  /*132f0*/  FMUL R3, R154, R2 ;  /* 0x000000029a037220 */ /* 0x000fc80000400000 */
[----:B------:R-:W-:Y:S01]  /*13300*/  @P4 STG.E.U16 desc[UR36][R4.64+0x1d0], R10 ;  /* 0x0001d00a04004986 */ /* 0x000fe2000c101524 */
[----:B------:R-:W-:-:S03]  /*13310*/  ISETP.GT.AND P4, PT, R0, 0xe9, P2 ;  /* 0x000000e90000780c */ /* 0x000fc60001784270 */
[----:B------:R0:W-:Y:S01]  /*13320*/  @P5 STG.E.U16 desc[UR36][R4.64+0x1d2], R11 ;  /* 0x0001d20b04005986 */ /* 0x0001e2000c101524 */
[----:B------:R-:W-:-:S03]  /*13330*/  ISETP.GT.AND P5, PT, R0, 0xf0, P3 ;  /* 0x000000f00000780c */ /* 0x000fc60001fa4270 */
[----:B------:R-:W-:Y:S01]  /*13340*/  @P6 STG.E.U16 desc[UR36][R6.64+0x1d0], R17 ;  /* 0x0001d01106006986 */ /* 0x000fe2000c101524 */
[----:B------:R-:W-:Y:S01]  /*13350*/  ISETP.GT.AND P6, PT, R0, 0xf1, P3 ;  /* 0x000000f10000780c */ /* 0x000fe20001fc4270 */
[-C--:B------:R-:W-:Y:S01]  /*13360*/  FMUL R8, R153, R2.reuse ;  /* 0x0000000299087220 */ /* 0x080fe20000400000 */
[----:B------:R-:W-:Y:S01]  /*13370*/  FMUL R9, R152, R2 ;  /* 0x0000000298097220 */ /* 0x000fe20000400000 */
[----:B--2---:R-:W-:-:S03]  /*13380*/  F2FP.F16.F32.PACK_AB R13, RZ, R3 ;  /* 0x00000003ff0d723e */ /* 0x004fc600000000ff */
[----:B------:R-:W-:Y:S02]  /*13390*/  F2FP.F16.F32.PACK_AB R14, RZ, R8 ;  /* 0x00000008ff0e723e */ /* 0x000fe400000000ff */
[----:B------:R-:W-:Y:S01]  /*133a0*/  F2FP.F16.F32.PACK_AB R15, RZ, R9 ;  /* 0x00000009ff0f723e */ /* 0x000fe200000000ff */
[----:B------:R-:W-:Y:S01]  /*133b0*/  @P4 STG.E.U16 desc[UR36][R6.64+0x1d2], R13 ;  /* 0x0001d20d06004986 */ /* 0x000fe2000c101524 */
[----:B------:R-:W-:-:S03]  /*133c0*/  ISETP.GT.AND P4, PT, R0, 0xf1, P2 ;  /* 0x000000f10000780c */ /* 0x000fc60001784270 */
[----:B------:R-:W-:Y:S04]  /*133d0*/  @P5 STG.E.U16 desc[UR36][R4.64+0x1e0], R14 ;  /* 0x0001e00e04005986 */ /* 0x000fe8000c101524 */
[----:B------:R-:W-:Y:S01]  /*133e0*/  @P6 STG.E.U16 desc[UR36][R4.64+0x1e2], R15 ;  /* 0x0001e20f04006986 */ /* 0x000fe2000c101524 */
[----:B------:R-:W-:Y:S01]  /*133f0*/  ISETP.GT.AND P6, PT, R0, 0xf0, P2 ;  /* 0x000000f00000780c */ /* 0x000fe200017c4270 */
[-C--:B0-----:R-:W-:Y:S01]  /*13400*/  FMUL R11, R23, R2.reuse ;  /* 0x00000002170b7220 */ /* 0x081fe20000400000 */
[----:B------:R-:W-:-:S04]  /*13410*/  FMUL R12, R22, R2 ;  /* 0x00000002160c7220 */ /* 0x000fc80000400000 */
[----:B------:R-:W-:Y:S02]  /*13420*/  F2FP.F16.F32.PACK_AB R11, RZ, R11 ;  /* 0x0000000bff0b723e */ /* 0x000fe400000000ff */
[----:B------:R-:W-:Y:S02]  /*13430*/  F2FP.F16.F32.PACK_AB R12, RZ, R12 ;  /* 0x0000000cff0c723e */ /* 0x000fe400000000ff */
[C---:B------:R-:W-:Y:S02]  /*13440*/  ISETP.GT.AND P5, PT, R0.reuse, 0xf8, P3 ;  /* 0x000000f80000780c */ /* 0x040fe40001fa4270 */
[----:B------:R-:W-:Y:S01]  /*13450*/  ISETP.GT.AND P3, PT, R0, 0xf9, P3 ;  /* 0x000000f90000780c */ /* 0x000fe20001f64270 */
[----:B------:R-:W-:Y:S01]  /*13460*/  @P6 STG.E.U16 desc[UR36][R6.64+0x1e0], R11 ;  /* 0x0001e00b06006986 */ /* 0x000fe2000c101524 */
[----:B------:R-:W-:-:S03]  /*13470*/  FMUL R10, R21, R2 ;  /* 0x00000002150a7220 */ /* 0x000fc60000400000 */
[----:B------:R0:W-:Y:S01]  /*13480*/  @P4 STG.E.U16 desc[UR36][R6.64+0x1e2], R12 ;  /* 0x0001e20c06004986 */ /* 0x0001e2000c101524 */
[----:B------:R-:W-:Y:S01]  /*13490*/  ISETP.GT.AND P4, PT, R0, 0xf8, P2 ;  /* 0x000000f80000780c */ /* 0x000fe20001784270 */
[-C--:B------:R-:W-:Y:S01]  /*134a0*/  FMUL R9, R20, R2.reuse ;  /* 0x0000000214097220 */ /* 0x080fe20000400000 */
[-C--:B------:R-:W-:Y:S01]  /*134b0*/  FMUL R8, R18, R2.reuse ;  /* 0x0000000212087220 */ /* 0x080fe20000400000 */
[----:B------:R-:W-:Y:S01]  /*134c0*/  FMUL R3, R19, R2 ;  /* 0x0000000213037220 */ /* 0x000fe20000400000 */
[----:B------:R-:W-:Y:S02]  /*134d0*/  F2FP.F16.F32.PACK_AB R10, RZ, R10 ;  /* 0x0000000aff0a723e */ /* 0x000fe400000000ff */
[----:B------:R-:W-:Y:S02]  /*134e0*/  ISETP.GT.AND P2, PT, R0, 0xf9, P2 ;  /* 0x000000f90000780c */ /* 0x000fe40001744270 */
[----:B------:R-:W-:Y:S02]  /*134f0*/  F2FP.F16.F32.PACK_AB R9, RZ, R9 ;  /* 0x00000009ff09723e */ /* 0x000fe400000000ff */
[----:B------:R-:W-:-:S02]  /*13500*/  F2FP.F16.F32.PACK_AB R8, RZ, R8 ;  /* 0x00000008ff08723e */ /* 0x000fc400000000ff */
[----:B------:R-:W-:Y:S01]  /*13510*/  F2FP.F16.F32.PACK_AB R3, RZ, R3 ;  /* 0x00000003ff03723e */ /* 0x000fe200000000ff */
[----:B------:R-:W-:Y:S01]  /*13520*/  @P5 STG.E.U16 desc[UR36][R4.64+0x1f0], R10 ;  /* 0x0001f00a04005986 */ /* 0x000fe2000c101524 */
[----:B0-----:R-:W-:Y:S01]  /*13530*/  PRMT R12, R8, 0x7610, R12 ;  /* 0x00007610080c7816 */ /* 0x001fe2000000000c */
[----:B------:R-:W-:Y:S01]  /*13540*/  @P4 IMAD.MOV.U32 R8, RZ, RZ, R6 ;  /* 0x000000ffff084224 */ /* 0x000fe200078e0006 */
[----:B------:R-:W-:Y:S01]  /*13550*/  PRMT R11, R3, 0x7610, R11 ;  /* 0x00007610030b7816 */ /* 0x000fe2000000000b */
[----:B------:R0:W-:Y:S01]  /*13560*/  @P3 STG.E.U16 desc[UR36][R4.64+0x1f2], R9 ;  /* 0x0001f20904003986 */ /* 0x0001e2000c101524 */
[----:B------:R-:W-:Y:S02]  /*13570*/  USHF.L.U32 UR12, UR8, 0x8, URZ ;  /* 0x00000008080c7899 */ /* 0x000fe4000800063f */
[----:B------:R-:W-:Y:S01]  /*13580*/  USHF.L.U64.HI UR11, UR8, 0x8, UR9 ;  /* 0x00000008080b7899 */ /* 0x000fe20008010209 */
[----:B0-----:R-:W-:-:S03]  /*13590*/  @P4 IMAD.MOV.U32 R9, RZ, RZ, R7 ;  /* 0x000000ffff094224 */ /* 0x001fc600078e0007 */
[----:B------:R-:W-:Y:S02]  /*135a0*/  MOV R3, UR12 ;  /* 0x0000000c00037c02 */ /* 0x000fe40008000f00 */
[----:B------:R0:W-:Y:S01]  /*135b0*/  @P4 STG.E.U16 desc[UR36][R8.64+0x1f0], R11 ;  /* 0x0001f00b08004986 */ /* 0x0001e2000c101524 */
[C---:B------:R-:W-:Y:S02]  /*135c0*/  ISETP.GT.AND P3, PT, R0.reuse, RZ, P1 ;  /* 0x000000ff0000720c */ /* 0x040fe40000f64270 */
[----:B------:R-:W-:Y:S01]  /*135d0*/  ISETP.GT.AND P4, PT, R0, 0x1, P1 ;  /* 0x000000010000780c */ /* 0x000fe20000f84270 */
[-C--:B------:R-:W-:Y:S01]  /*135e0*/  FMUL R24, R24, R2.reuse ;  /* 0x0000000218187220 */ /* 0x080fe20000400000 */
[----:B------:R-:W-:Y:S01]  /*135f0*/  FMUL R25, R25, R2 ;  /* 0x0000000219197220 */ /* 0x000fe20000400000 */
[----:B0-----:R-:W-:Y:S02]  /*13600*/  @P2 IMAD.MOV.U32 R8, RZ, RZ, R6 ;  /* 0x000000ffff082224 */ /* 0x001fe400078e0006 */
[----:B------:R-:W-:-:S02]  /*13610*/  @P2 IMAD.MOV.U32 R9, RZ, RZ, R7 ;  /* 0x000000ffff092224 */ /* 0x000fc400078e0007 */
[----:B------:R-:W-:-:S03]  /*13620*/  IMAD.U32 R7, RZ, RZ, UR11 ;  /* 0x0000000bff077e24 */ /* 0x000fc6000f8e00ff */
[----:B------:R0:W-:Y:S01]  /*13630*/  @P2 STG.E.U16 desc[UR36][R8.64+0x1f2], R12 ;  /* 0x0001f20c08002986 */ /* 0x0001e2000c101524 */
[C---:B------:R-:W-:Y:S02]  /*13640*/  IADD3 R6, P2, P6, R4.reuse, UR5, R3 ;  /* 0x0000000504067c10 */ /* 0x040fe4000fe5e003 */
[----:B------:R-:W-:Y:S02]  /*13650*/  IADD3 R4, P5, R4, UR12, RZ ;  /* 0x0000000c04047c10 */ /* 0x000fe4000ffbe0ff */
[C---:B------:R-:W-:Y:S02]  /*13660*/  IADD3.X R7, R5.reuse, UR4, R7, P2, P6 ;  /* 0x0000000405077c10 */ /* 0x040fe400097ec407 */
[----:B------:R-:W-:Y:S02]  /*13670*/  F2FP.F16.F32.PACK_AB R24, RZ, R24 ;  /* 0x00000018ff18723e */ /* 0x000fe400000000ff */
[----:B------:R-:W-:Y:S02]  /*13680*/  IADD3.X R5, R5, UR11, RZ, P5, !PT ;  /* 0x0000000b05057c10 */ /* 0x000fe4000affe4ff */
[----:B------:R-:W-:-:S02]  /*13690*/  F2FP.F16.F32.PACK_AB R25, RZ, R25 ;  /* 0x00000019ff19723e */ /* 0x000fc400000000ff */
[C---:B------:R-:W-:Y:S01]  /*136a0*/  ISETP.GT.AND P2, PT, R0.reuse, RZ, P0 ;  /* 0x000000ff0000720c */ /* 0x040fe20000744270 */
[----:B------:R-:W-:Y:S01]  /*136b0*/  @P3 STG.E.U16 desc[UR36][R4.64], R24 ;  /* 0x0000001804003986 */ /* 0x000fe2000c101524 */
[----:B------:R-:W-:Y:S01]  /*136c0*/  ISETP.GT.AND P3, PT, R0, 0x1, P0 ;  /* 0x000000010000780c */ /* 0x000fe20000764270 */
[-C--:B------:R-:W-:Y:S02]  /*136d0*/  FMUL R26, R26, R2.reuse ;  /* 0x000000021a1a7220 */ /* 0x080fe40000400000 */
[----:B------:R-:W-:Y:S01]  /*136e0*/  @P4 STG.E.U16 desc[UR36][R4.64+0x2], R25 ;  /* 0x0000021904004986 */ /* 0x000fe2000c101524 */
[----:B------:R-:W-:Y:S01]  /*136f0*/  ISETP.GT.AND P4, PT, R0, 0x8, P1 ;  /* 0x000000080000780c */ /* 0x000fe20000f84270 */
[-C--:B------:R-:W-:Y:S01]  /*13700*/  FMUL R27, R27, R2.reuse ;  /* 0x000000021b1b7220 */ /* 0x080fe20000400000 */
[----:B0-----:R-:W-:Y:S01]  /*13710*/  IADD3 R8, P5, R4, UR5, RZ ;  /* 0x0000000504087c10 */ /* 0x001fe2000ffbe0ff */
[----:B------:R-:W-:Y:S01]  /*13720*/  FMUL R28, R28, R2 ;  /* 0x000000021c1c7220 */ /* 0x000fe20000400000 */
[----:B------:R-:W-:-:S02]  /*13730*/  F2FP.F16.F32.PACK_AB R26, RZ, R26 ;  /* 0x0000001aff1a723e */ /* 0x000fc400000000ff */
[----:B------:R-:W-:Y:S02]  /*13740*/  IADD3.X R9, R5, UR4, RZ, P5, !PT ;  /* 0x0000000405097c10 */ /* 0x000fe4000affe4ff */
[----:B------:R-:W-:Y:S02]  /*13750*/  F2FP.F16.F32.PACK_AB R27, RZ, R27 ;  /* 0x0000001bff1b723e */ /* 0x000fe400000000ff */
[----:B------:R-:W-:Y:S01]  /*13760*/  F2FP.F16.F32.PACK_AB R28, RZ, R28 ;  /* 0x0000001cff1c723e */ /* 0x000fe200000000ff */
[----:B------:R-:W-:Y:S01]  /*13770*/  @P2 STG.E.U16 desc[UR36][R8.64], R26 ;  /* 0x0000001a08002986 */ /* 0x000fe2000c101524 */
[C---:B------:R-:W-:Y:S02]  /*13780*/  ISETP.GT.AND P5, PT, R0.reuse, 0x9, P1 ;  /* 0x000000090000780c */ /* 0x040fe40000fa4270 */
[C---:B------:R-:W-:Y:S01]  /*13790*/  ISETP.GT.AND P2, PT, R0.reuse, 0x8, P0 ;  /* 0x000000080000780c */ /* 0x040fe20000744270 */
[----:B------:R-:W-:Y:S01]  /*137a0*/  @P3 STG.E.U16 desc[UR36][R8.64+0x2], R27 ;  /* 0x0000021b08003986 */ /* 0x000fe2000c101524 */
[-C--:B------:R-:W-:Y:S01]  /*137b0*/  FMUL R29, R29, R2.reuse ;  /* 0x000000021d1d7220 */ /* 0x080fe20000400000 */
[----:B------:R-:W-:Y:S01]  /*137c0*/  ISETP.GT.AND P3, PT, R0, 0x9, P0 ;  /* 0x000000090000780c */ /* 0x000fe20000764270 */
[-C--:B------:R-:W-:Y:S01]  /*137d0*/  FMUL R30, R30, R2.reuse ;  /* 0x000000021e1e7220 */ /* 0x080fe20000400000 */
[----:B------:R-:W-:Y:S01]  /*137e0*/  @P4 STG.E.U16 desc[UR36][R4.64+0x10], R28 ;  /* 0x0000101c04004986 */ /* 0x000fe2000c101524 */
[----:B------:R-:W-:Y:S01]  /*137f0*/  ISETP.GT.AND P4, PT, R0, 0x10, P1 ;  /* 0x000000100000780c */ /* 0x000fe20000f84270 */
[-C--:B------:R-:W-:Y:S01]  /*13800*/  FMUL R31, R31, R2.reuse ;  /* 0x000000021f1f7220 */ /* 0x080fe20000400000 */
[----:B------:R-:W-:Y:S01]  /*13810*/  IADD3 R10, P6, R4, UR5, RZ ;  /* 0x00000005040a7c10 */ /* 0x000fe2000ffde0ff */
[----:B------:R-:W-:Y:S01]  /*13820*/  FMUL R32, R32, R2 ;  /* 0x0000000220207220 */ /* 0x000fe20000400000 */
[----:B------:R-:W-:-:S02]  /*13830*/  F2FP.F16.F32.PACK_AB R29, RZ, R29 ;  /* 0x0000001dff1d723e */ /* 0x000fc400000000ff */
[----:B------:R-:W-:Y:S02]  /*13840*/  F2FP.F16.F32.PACK_AB R30, RZ, R30 ;  /* 0x0000001eff1e723e */ /* 0x000fe400000000ff */
[----:B------:R-:W-:Y:S02]  /*13850*/  IADD3.X R11, R5, UR4, RZ, P6, !PT ;  /* 0x00000004050b7c10 */ /* 0x000fe4000b7fe4ff */
[----:B------:R-:W-:Y:S01]  /*13860*/  F2FP.F16.F32.PACK_AB R31, RZ, R31 ;  /* 0x0000001fff1f723e */ /* 0x000fe200000000ff */
[----:B------:R-:W-:Y:S01]  /*13870*/  @P5 STG.E.U16 desc[UR36][R4.64+0x12], R29 ;  /* 0x0000121d04005986 */ /* 0x000fe2000c101524 */
[----:B------:R-:W-:Y:S02]  /*13880*/  F2FP.F16.F32.PACK_AB R32, RZ, R32 ;  /* 0x00000020ff20723e */ /* 0x000fe400000000ff */
[C---:B------:R-:W-:Y:S01]  /*13890*/  ISETP.GT.AND P5, PT, R0.reuse, 0x11, P1 ;  /* 0x000000110000780c */ /* 0x040fe20000fa4270 */
[----:B------:R-:W-:Y:S01]  /*138a0*/  @P2 STG.E.U16 desc[UR36][R10.64+0x10], R30 ;  /* 0x0000101e0a002986 */ /* 0x000fe2000c101524 */
[----:B------:R-:W-:Y:S01]  /*138b0*/  ISETP.GT.AND P2, PT, R0, 0x10, P0 ;  /* 0x000000100000780c */ /* 0x000fe20000744270 */
[----:B------:R-:W-:-:S02]  /*138c0*/  FMUL R33, R33, R2 ;  /* 0x0000000221217220 */ /* 0x000fc40000400000 */
[----:B------:R-:W-:Y:S01]  /*138d0*/  @P3 STG.E.U16 desc[UR36][R6.64+0x12], R31 ;  /* 0x0000121f06003986 */ /* 0x000fe2000c101524 */
[----:B------:R-:W-:Y:S01]  /*138e0*/  ISETP.GT.AND P3, PT, R0, 0x11, P0 ;  /* 0x000000110000780c */ /* 0x000fe20000764270 */
[-C--:B------:R-:W-:Y:S02]  /*138f0*/  FMUL R34, R34, R2.reuse ;  /* 0x0000000222227220 */ /* 0x080fe40000400000 */
[----:B------:R-:W-:Y:S01]  /*13900*/  @P4 STG.E.U16 desc[UR36][R4.64+0x20], R32 ;  /* 0x0000202004004986 */ /* 0x000fe2000c101524 */
[----:B------:R-:W-:Y:S01]  /*13910*/  ISETP.GT.AND P4, PT, R0, 0x18, P1 ;  /* 0x000000180000780c */ /* 0x000fe20000f84270 */
[-C--:B------:R-:W-:Y:S01]  /*13920*/  FMUL R35, R35, R2.reuse ;  /* 0x0000000223237220 */ /* 0x080fe20000400000 */
[----:B------:R-:W-:Y:S01]  /*13930*/  FMUL R36, R36, R2 ;  /* 0x0000000224247220 */ /* 0x000fe20000400000 */
[----:B------:R-:W-:Y:S02]  /*13940*/  F2FP.F16.F32.PACK_AB R33, RZ, R33 ;  /* 0x00000021ff21723e */ /* 0x000fe400000000ff */
[----:B------:R-:W-:-:S02]  /*13950*/  F2FP.F16.F32.PACK_AB R34, RZ, R34 ;  /* 0x00000022ff22723e */ /* 0x000fc400000000ff */
[----:B------:R-:W-:Y:S01]  /*13960*/  F2FP.F16.F32.PACK_AB R35, RZ, R35 ;  /* 0x00000023ff23723e */ /* 0x000fe200000000ff */
[----:B------:R-:W-:Y:S01]  /*13970*/  @P5 STG.E.U16 desc[UR36][R4.64+0x22], R33 ;  /* 0x0000222104005986 */ /* 0x000fe2000c101524 */
[----:B------:R-:W-:Y:S02]  /*13980*/  F2FP.F16.F32.PACK_AB R36, RZ, R36 ;  /* 0x00000024ff24723e */ /* 0x000fe400000000ff */
[C---:B------:R-:W-:Y:S01]  /*13990*/  ISETP.GT.AND P5, PT, R0.reuse, 0x19, P1 ;  /* 0x000000190000780c */ /* 0x040fe20000fa4270 */
[----:B------:R-:W-:Y:S01]  /*139a0*/  @P2 STG.E.U16 desc[UR36][R6.64+0x20], R34 ;  /* 0x0000202206002986 */ /* 0x000fe2000c101524 */
[C---:B------:R-:W-:Y:S01]  /*139b0*/  ISETP.GT.AND P2, PT, R0.reuse, 0x18, P0 ;  /* 0x000000180000780c */ /* 0x040fe20000744270 */
[-C--:B------:R-:W-:Y:S02]  /*139c0*/  FMUL R37, R37, R2.reuse ;  /* 0x0000000225257220 */ /* 0x080fe40000400000 */
[----:B------:R-:W-:Y:S01]  /*139d0*/  @P3 STG.E.U16 desc[UR36][R6.64+0x22], R35 ;  /* 0x0000222306003986 */ /* 0x000fe2000c101524 */
[----:B------:R-:W-:Y:S01]  /*139e0*/  ISETP.GT.AND P3, PT, R0, 0x19, P0 ;  /* 0x000000190000780c */ /* 0x000fe20000764270 */
[----:B------:R-:W-:-:S02]  /*139f0*/  FMUL R38, R38, R2 ;  /* 0x0000000226267220 */ /* 0x000fc40000400000 */
[----:B------:R-:W-:Y:S01]  /*13a00*/  @P4 STG.E.U16 desc[UR36][R4.64+0x30], R36 ;  /* 0x0000302404004986 */ /* 0x000fe2000c101524 */
[----:B------:R-:W-:Y:S01]  /*13a10*/  ISETP.GT.AND P4, PT, R0, 0x20, P1 ;  /* 0x000000200000780c */ /* 0x000fe20000f84270 */
[-C--:B------:R-:W-:Y:S01]  /*13a20*/  FMUL R39, R39, R2.reuse ;  /* 0x0000000227277220 */ /* 0x080fe20000400000 */
[----:B------:R-:W-:Y:S01]  /*13a30*/  FMUL R40, R40, R2 ;  /* 0x0000000228287220 */ /* 0x000fe20000400000 */
[----:B------:R-:W-:Y:S02]  /*13a40*/  F2FP.F16.F32.PACK_AB R37, RZ, R37 ;  /* 0x00000025ff25723e */ /* 0x000fe400000000ff */
[----:B------:R-:W-:Y:S02]  /*13a50*/  F2FP.F16.F32.PACK_AB R38, RZ, R38 ;  /* 0x00000026ff26723e */ /* 0x000fe400000000ff */
[----:B------:R-:W-:Y:S01]  /*13a60*/  F2FP.F16.F32.PACK_AB R39, RZ, R39 ;  /* 0x00000027ff27723e */ /* 0x000fe200000000ff */
[----:B------:R-:W-:Y:S01]  /*13a70*/  @P5 STG.E.U16 desc[UR36][R4.64+0x32], R37 ;  /* 0x0000322504005986 */ /* 0x000fe2000c101524 */
[----:B------:R-:W-:-:S02]  /*13a80*/  F2FP.F16.F32.PACK_AB R40, RZ, R40 ;  /* 0x00000028ff28723e */ /* 0x000fc400000000ff */
[C---:B------:R-:W-:Y:S01]  /*13a90*/  ISETP.GT.AND P5, PT, R0.reuse, 0x21, P1 ;  /* 0x000000210000780c */ /* 0x040fe20000fa4270 */
[----:B------:R-:W-:Y:S01]  /*13aa0*/  @P2 STG.E.U16 desc[UR36][R6.64+0x30], R38 ;  /* 0x0000302606002986 */ /* 0x000fe2000c101524 */
[C---:B------:R-:W-:Y:S01]  /*13ab0*/  ISETP.GT.AND P2, PT, R0.reuse, 0x20, P0 ;  /* 0x000000200000780c */ /* 0x040fe20000744270 */
[-C--:B------:R-:W-:Y:S02]  /*13ac0*/  FMUL R41, R41, R2.reuse ;  /* 0x0000000229297220 */ /* 0x080fe40000400000 */
[----:B------:R-:W-:Y:S01]  /*13ad0*/  @P3 STG.E.U16 desc[UR36][R6.64+0x32], R39 ;  /* 0x0000322706003986 */ /* 0x000fe2000c101524 */
[----:B------:R-:W-:Y:S01]  /*13ae0*/  ISETP.GT.AND P3, PT, R0, 0x21, P0 ;  /* 0x000000210000780c */ /* 0x000fe20000764270 */
[-C--:B------:R-:W-:Y:S02]  /*13af0*/  FMUL R42, R42, R2.reuse ;  /* 0x000000022a2a7220 */ /* 0x080fe40000400000 */
[----:B------:R-:W-:Y:S01]  /*13b00*/  @P4 STG.E.U16 desc[UR36][R4.64+0x40], R40 ;  /* 0x0000402804004986 */ /* 0x000fe2000c101524 */
[----:B------:R-:W-:Y:S01]  /*13b10*/  ISETP.GT.AND P4, PT, R0, 0x28, P1 ;  /* 0x000000280000780c */ /* 0x000fe20000f84270 */
[-C--:B------:R-:W-:Y:S01]  /*13b20*/  FMUL R43, R43, R2.reuse ;  /* 0x000000022b2b7220 */ /* 0x080fe20000400000 */
[----:B------:R-:W-:Y:S01]  /*13b30*/  FMUL R44, R44, R2 ;  /* 0x000000022c2c7220 */ /* 0x000fe20000400000 */
[----:B------:R-:W-:-:S02]  /*13b40*/  F2FP.F16.F32.PACK_AB R41, RZ, R41 ;  /* 0x00000029ff29723e */ /* 0x000fc400000000ff */
[----:B------:R-:W-:Y:S02]  /*13b50*/  F2FP.F16.F32.PACK_AB R42, RZ, R42 ;  /* 0x0000002aff2a723e */ /* 0x000fe400000000ff */
        /* <DEDUP_REMOVED lines=357> */
[----:B------:R-:W-:Y:S01]  /*151b0*/  ISETP.GT.AND P2, PT, R0, 0xd8, P0 ;  /* 0x000000d80000780c */ /* 0x000fe20000744270 */
[-C--:B------:R-:W-:Y:S02]  /*151c0*/  FMUL R133, R133, R2.reuse ;  /* 0x0000000285857220 */ /* 0x080fe40000400000 */
[----:B------:R-:W-:Y:S01]  /*151d0*/  @P3 STG.E.U16 desc[UR36][R6.64+0x1a2], R131 ;  /* 0x0001a28306003986 */ /* 0x000fe2000c101524 */
[----:B------:R-:W-:-:S03]  /*151e0*/  FMUL R134, R134, R2 ;  /* 0x0000000286867220 */ /* 0x000fc60000400000 */
[----:B------:R-:W-:Y:S01]  /*151f0*/  @P4 STG.E.U16 desc[UR36][R4.64+0x1b0], R132 ;  /* 0x0001b08404004986 */ /* 0x000fe2000c101524 */
[C---:B------:R-:W-:Y:S01]  /*15200*/  ISETP.GT.AND P4, PT, R0.reuse, 0xd9, P0 ;  /* 0x000000d90000780c */ /* 0x040fe20000784270 */
[----:B------:R-:W-:Y:S01]  /*15210*/  FMUL R135, R135, R2 ;  /* 0x0000000287877220 */ /* 0x000fe20000400000 */
[----:B------:R-:W-:Y:S02]  /*15220*/  F2FP.F16.F32.PACK_AB R133, RZ, R133 ;  /* 0x00000085ff85723e */ /* 0x000fe400000000ff */
[----:B------:R-:W-:Y:S02]  /*15230*/  F2FP.F16.F32.PACK_AB R134, RZ, R134 ;  /* 0x00000086ff86723e */ /* 0x000fe400000000ff */
[----:B------:R-:W-:Y:S01]  /*15240*/  F2FP.F16.F32.PACK_AB R135, RZ, R135 ;  /* 0x00000087ff87723e */ /* 0x000fe200000000ff */
[----:B------:R-:W-:Y:S01]  /*15250*/  @P5 STG.E.U16 desc[UR36][R4.64+0x1b2], R133 ;  /* 0x0001b28504005986 */ /* 0x000fe2000c101524 */
[----:B------:R-:W-:-:S03]  /*15260*/  ISETP.GT.AND P5, PT, R0, 0xe0, P1 ;  /* 0x000000e00000780c */ /* 0x000fc60000fa4270 */
[----:B------:R-:W-:Y:S01]  /*15270*/  @P2 STG.E.U16 desc[UR36][R6.64+0x1b0], R134 ;  /* 0x0001b08606002986 */ /* 0x000fe2000c101524 */
[----:B------:R-:W-:Y:S01]  /*15280*/  ISETP.GT.AND P2, PT, R0, 0xe1, P1 ;  /* 0x000000e10000780c */ /* 0x000fe20000f44270 */
[-C--:B------:R-:W-:Y:S01]  /*15290*/  FMUL R136, R136, R2.reuse ;  /* 0x0000000288887220 */ /* 0x080fe20000400000 */
[C---:B------:R-:W-:Y:S01]  /*152a0*/  ISETP.GT.AND P3, PT, R0.reuse, 0xe0, P0 ;  /* 0x000000e00000780c */ /* 0x040fe20000764270 */
[----:B------:R-:W-:Y:S01]  /*152b0*/  @P4 STG.E.U16 desc[UR36][R6.64+0x1b2], R135 ;  /* 0x0001b28706004986 */ /* 0x000fe2000c101524 */
[-C--:B------:R-:W-:Y:S01]  /*152c0*/  FMUL R137, R137, R2.reuse ;  /* 0x0000000289897220 */ /* 0x080fe20000400000 */
[----:B------:R-:W-:Y:S01]  /*152d0*/  ISETP.GT.AND P4, PT, R0, 0xe1, P0 ;  /* 0x000000e10000780c */ /* 0x000fe20000784270 */
[-C--:B------:R-:W-:Y:S01]  /*152e0*/  FMUL R138, R138, R2.reuse ;  /* 0x000000028a8a7220 */ /* 0x080fe20000400000 */
[----:B------:R-:W-:Y:S01]  /*152f0*/  FMUL R139, R139, R2 ;  /* 0x000000028b8b7220 */ /* 0x000fe20000400000 */
[----:B------:R-:W-:Y:S02]  /*15300*/  F2FP.F16.F32.PACK_AB R136, RZ, R136 ;  /* 0x00000088ff88723e */ /* 0x000fe400000000ff */
[----:B------:R-:W-:-:S02]  /*15310*/  F2FP.F16.F32.PACK_AB R137, RZ, R137 ;  /* 0x00000089ff89723e */ /* 0x000fc400000000ff */
[----:B------:R-:W-:Y:S02]  /*15320*/  F2FP.F16.F32.PACK_AB R138, RZ, R138 ;  /* 0x0000008aff8a723e */ /* 0x000fe400000000ff */
[----:B------:R-:W-:Y:S01]  /*15330*/  F2FP.F16.F32.PACK_AB R139, RZ, R139 ;  /* 0x0000008bff8b723e */ /* 0x000fe200000000ff */
[----:B------:R-:W-:Y:S01]  /*15340*/  @P5 STG.E.U16 desc[UR36][R4.64+0x1c0], R136 ;  /* 0x0001c08804005986 */ /* 0x000fe2000c101524 */
[----:B------:R-:W-:-:S03]  /*15350*/  ISETP.GT.AND P5, PT, R0, 0xe9, P1 ;  /* 0x000000e90000780c */ /* 0x000fc60000fa4270 */
[----:B------:R-:W-:Y:S01]  /*15360*/  @P2 STG.E.U16 desc[UR36][R4.64+0x1c2], R137 ;  /* 0x0001c28904002986 */ /* 0x000fe2000c101524 */
[C---:B------:R-:W-:Y:S02]  /*15370*/  ISETP.GT.AND P2, PT, R0.reuse, 0xe8, P1 ;  /* 0x000000e80000780c */ /* 0x040fe40000f44270 */
[C---:B------:R-:W-:Y:S01]  /*15380*/  ISETP.GT.AND P6, PT, R0.reuse, 0xe8, P0 ;  /* 0x000000e80000780c */ /* 0x040fe200007c4270 */
[----:B------:R-:W-:Y:S01]  /*15390*/  @P3 STG.E.U16 desc[UR36][R6.64+0x1c0], R138 ;  /* 0x0001c08a06003986 */ /* 0x000fe2000c101524 */
[----:B------:R-:W-:Y:S01]  /*153a0*/  ISETP.GT.AND P3, PT, R0, 0xe9, P0 ;  /* 0x000000e90000780c */ /* 0x000fe20000764270 */
[-C--:B------:R-:W-:Y:S01]  /*153b0*/  FMUL R140, R140, R2.reuse ;  /* 0x000000028c8c7220 */ /* 0x080fe20000400000 */
[-C--:B------:R-:W-:Y:S01]  /*153c0*/  FMUL R141, R141, R2.reuse ;  /* 0x000000028d8d7220 */ /* 0x080fe20000400000 */
[----:B------:R-:W-:Y:S01]  /*153d0*/  @P4 STG.E.U16 desc[UR36][R6.64+0x1c2], R139 ;  /* 0x0001c28b06004986 */ /* 0x000fe2000c101524 */
[----:B------:R-:W-:Y:S01]  /*153e0*/  ISETP.GT.AND P4, PT, R0, 0xf0, P1 ;  /* 0x000000f00000780c */ /* 0x000fe20000f84270 */
[-C--:B------:R-:W-:Y:S01]  /*153f0*/  FMUL R142, R142, R2.reuse ;  /* 0x000000028e8e7220 */ /* 0x080fe20000400000 */
[-C--:B------:R-:W-:Y:S01]  /*15400*/  FMUL R143, R143, R2.reuse ;  /* 0x000000028f8f7220 */ /* 0x080fe20000400000 */
[----:B------:R-:W-:Y:S01]  /*15410*/  FMUL R144, R144, R2 ;  /* 0x0000000290907220 */ /* 0x000fe20000400000 */
[----:B------:R-:W-:-:S02]  /*15420*/  F2FP.F16.F32.PACK_AB R140, RZ, R140 ;  /* 0x0000008cff8c723e */ /* 0x000fc400000000ff */
[----:B------:R-:W-:Y:S02]  /*15430*/  F2FP.F16.F32.PACK_AB R141, RZ, R141 ;  /* 0x0000008dff8d723e */ /* 0x000fe400000000ff */
[----:B------:R-:W-:Y:S02]  /*15440*/  F2FP.F16.F32.PACK_AB R142, RZ, R142 ;  /* 0x0000008eff8e723e */ /* 0x000fe400000000ff */
[----:B------:R-:W-:Y:S02]  /*15450*/  F2FP.F16.F32.PACK_AB R143, RZ, R143 ;  /* 0x0000008fff8f723e */ /* 0x000fe400000000ff */
[----:B------:R-:W-:Y:S01]  /*15460*/  F2FP.F16.F32.PACK_AB R144, RZ, R144 ;  /* 0x00000090ff90723e */ /* 0x000fe200000000ff */
[----:B------:R-:W-:Y:S01]  /*15470*/  @P2 STG.E.U16 desc[UR36][R4.64+0x1d0], R140 ;  /* 0x0001d08c04002986 */ /* 0x000fe2000c101524 */
[----:B------:R-:W-:-:S03]  /*15480*/  ISETP.GT.AND P2, PT, R0, 0xf1, P1 ;  /* 0x000000f10000780c */ /* 0x000fc60000f44270 */
[----:B------:R-:W-:Y:S01]  /*15490*/  @P5 STG.E.U16 desc[UR36][R4.64+0x1d2], R141 ;  /* 0x0001d28d04005986 */ /* 0x000fe2000c101524 */
[----:B------:R-:W-:-:S03]  /*154a0*/  ISETP.GT.AND P5, PT, R0, 0xf0, P0 ;  /* 0x000000f00000780c */ /* 0x000fc600007a4270 */
[----:B------:R-:W-:Y:S01]  /*154b0*/  @P6 STG.E.U16 desc[UR36][R6.64+0x1d0], R142 ;  /* 0x0001d08e06006986 */ /* 0x000fe2000c101524 */
[----:B------:R-:W-:-:S03]  /*154c0*/  FMUL R145, R145, R2 ;  /* 0x0000000291917220 */ /* 0x000fc60000400000 */
[----:B------:R-:W-:Y:S01]  /*154d0*/  @P3 STG.E.U16 desc[UR36][R6.64+0x1d2], R143 ;  /* 0x0001d28f06003986 */ /* 0x000fe2000c101524 */
[----:B------:R-:W-:-:S03]  /*154e0*/  ISETP.GT.AND P3, PT, R0, 0xf8, P1 ;  /* 0x000000f80000780c */ /* 0x000fc60000f64270 */
[----:B------:R-:W-:Y:S01]  /*154f0*/  @P4 STG.E.U16 desc[UR36][R4.64+0x1e0], R144 ;  /* 0x0001e09004004986 */ /* 0x000fe2000c101524 */
[----:B------:R-:W-:Y:S01]  /*15500*/  ISETP.GT.AND P4, PT, R0, 0xf1, P0 ;  /* 0x000000f10000780c */ /* 0x000fe20000784270 */
[-C--:B------:R-:W-:Y:S01]  /*15510*/  FMUL R146, R146, R2.reuse ;  /* 0x0000000292927220 */ /* 0x080fe20000400000 */
[C---:B------:R-:W-:Y:S01]  /*15520*/  ISETP.GT.AND P1, PT, R0.reuse, 0xf9, P1 ;  /* 0x000000f90000780c */ /* 0x040fe20000f24270 */
[-C--:B------:R-:W-:Y:S01]  /*15530*/  FMUL R147, R147, R2.reuse ;  /* 0x0000000293937220 */ /* 0x080fe20000400000 */
[----:B------:R-:W-:Y:S01]  /*15540*/  ISETP.GT.AND P6, PT, R0, 0xf8, P0 ;  /* 0x000000f80000780c */ /* 0x000fe200007c4270 */
[-C--:B------:R-:W-:Y:S01]  /*15550*/  FMUL R148, R148, R2.reuse ;  /* 0x0000000294947220 */ /* 0x080fe20000400000 */
[----:B------:R-:W-:Y:S01]  /*15560*/  FMUL R149, R149, R2 ;  /* 0x0000000295957220 */ /* 0x000fe20000400000 */
[----:B------:R-:W-:Y:S02]  /*15570*/  F2FP.F16.F32.PACK_AB R145, RZ, R145 ;  /* 0x00000091ff91723e */ /* 0x000fe400000000ff */
[----:B------:R-:W-:-:S02]  /*15580*/  F2FP.F16.F32.PACK_AB R146, RZ, R146 ;  /* 0x00000092ff92723e */ /* 0x000fc400000000ff */
[----:B------:R-:W-:Y:S02]  /*15590*/  ISETP.GT.AND P0, PT, R0, 0xf9, P0 ;  /* 0x000000f90000780c */ /* 0x000fe40000704270 */
[----:B------:R-:W-:Y:S01]  /*155a0*/  F2FP.F16.F32.PACK_AB R147, RZ, R147 ;  /* 0x00000093ff93723e */ /* 0x000fe200000000ff */
[----:B------:R-:W-:Y:S01]  /*155b0*/  FMUL R150, R150, R2 ;  /* 0x0000000296967220 */ /* 0x000fe20000400000 */
[----:B------:R-:W-:Y:S02]  /*155c0*/  F2FP.F16.F32.PACK_AB R148, RZ, R148 ;  /* 0x00000094ff94723e */ /* 0x000fe400000000ff */
[----:B------:R-:W-:Y:S01]  /*155d0*/  F2FP.F16.F32.PACK_AB R149, RZ, R149 ;  /* 0x00000095ff95723e */ /* 0x000fe200000000ff */
[----:B------:R-:W-:Y:S01]  /*155e0*/  FMUL R151, R151, R2 ;  /* 0x0000000297977220 */ /* 0x000fe20000400000 */
[----:B------:R-:W-:Y:S01]  /*155f0*/  @P2 STG.E.U16 desc[UR36][R4.64+0x1e2], R145 ;  /* 0x0001e29104002986 */ /* 0x000fe2000c101524 */
[----:B------:R-:W-:-:S03]  /*15600*/  F2FP.F16.F32.PACK_AB R150, RZ, R150 ;  /* 0x00000096ff96723e */ /* 0x000fc600000000ff */
[----:B------:R-:W-:Y:S01]  /*15610*/  @P5 STG.E.U16 desc[UR36][R6.64+0x1e0], R146 ;  /* 0x0001e09206005986 */ /* 0x000fe2000c101524 */
[----:B------:R-:W-:-:S03]  /*15620*/  F2FP.F16.F32.PACK_AB R151, RZ, R151 ;  /* 0x00000097ff97723e */ /* 0x000fc600000000ff */
[----:B------:R-:W-:Y:S04]  /*15630*/  @P4 STG.E.U16 desc[UR36][R6.64+0x1e2], R147 ;  /* 0x0001e29306004986 */ /* 0x000fe8000c101524 */
[----:B------:R-:W-:Y:S04]  /*15640*/  @P3 STG.E.U16 desc[UR36][R4.64+0x1f0], R148 ;  /* 0x0001f09404003986 */ /* 0x000fe8000c101524 */
[----:B------:R0:W-:Y:S02]  /*15650*/  @P1 STG.E.U16 desc[UR36][R4.64+0x1f2], R149 ;  /* 0x0001f29504001986 */ /* 0x0001e4000c101524 */
[----:B0-----:R-:W-:Y:S01]  /*15660*/  @P6 IMAD.MOV.U32 R4, RZ, RZ, R6 ;  /* 0x000000ffff046224 */ /* 0x001fe200078e0006 */
[----:B------:R-:W-:-:S05]  /*15670*/  @P6 MOV R5, R7 ;  /* 0x0000000700056202 */ /* 0x000fca0000000f00 */
[----:B------:R0:W-:Y:S04]  /*15680*/  @P6 STG.E.U16 desc[UR36][R4.64+0x1f0], R150 ;  /* 0x0001f09604006986 */ /* 0x0001e8000c101524 */
[----:B------:R0:W-:Y:S02]  /*15690*/  @P0 STG.E.U16 desc[UR36][R6.64+0x1f2], R151 ;  /* 0x0001f29706000986 */ /* 0x0001e4000c101524 */
.L_x_536:
[----:B------:R-:W-:Y:S05]  /*156a0*/  BSYNC B0 ;  /* 0x0000000000007941 */ /* 0x000fea0003800000 */
.L_x_28:
[----:B0-----:R-:W2:Y:S04]  /*156b0*/  LDL.LU R5, [R1+0x200] ;  /* 0x0002000001057983 */ /* 0x001ea80000300800 */
[----:B------:R-:W2:Y:S01]  /*156c0*/  LDL.LU R4, [R1+0x204] ;  /* 0x0002040001047983 */ /* 0x000ea20000300800 */
[----:B------:R-:W-:Y:S01]  /*156d0*/  ULDC UR4, c[0x0][0xc] ;  /* 0x0000030000047ab9 */ /* 0x000fe20000000800 */
[----:B------:R-:W-:Y:S01]  /*156e0*/  ULDC UR5, c[0x0][0x10] ;  /* 0x0000040000057ab9 */ /* 0x000fe20000000800 */
[----:B-----5:R-:W2:Y:S01]  /*156f0*/  LDC R3, c[0x0][0x14] ;  /* 0x00000500ff037b82 */ /* 0x020ea20000000800 */
[----:B------:R-:W-:Y:S01]  /*15700*/  UIMAD.WIDE.U32 UR4, UR4, UR5, URZ ;  /* 0x00000005040472a5 */ /* 0x000fe2000f8e003f */
[----:B----4-:R-:W-:Y:S01]  /*15710*/  PRMT R0, RZ, 0x7610, R0 ;  /* 0x00007610ff007816 */ /* 0x010fe20000000000 */
[----:B------:R-:W-:Y:S01]  /*15720*/  UMOV UR42, 0xffffffff ;  /* 0xffffffff002a7882 */ /* 0x000fe20000000000 */
[----:B------:R-:W-:-:S03]  /*15730*/  UMOV UR43, 0xffffffff ;  /* 0xffffffff002b7882 */ /* 0x000fc60000000000 */
[----:B--2---:R-:W-:-:S04]  /*15740*/  IMAD.WIDE.U32 R4, R3, UR4, R4 ;  /* 0x0000000403047c25 */ /* 0x004fc8000f8e0004 */
[----:B------:R-:W-:Y:S01]  /*15750*/  IMAD R3, R3, UR5, RZ ;  /* 0x0000000503037c24 */ /* 0x000fe2000f8e02ff */
[----:B------:R-:W-:Y:S01]  /*15760*/  ULDC.64 UR4, c[0x0][0x650] ;  /* 0x0001940000047ab9 */ /* 0x000fe20000000a00 */
[----:B------:R-:W-:Y:S01]  /*15770*/  IMAD.MOV.U32 R7, RZ, RZ, R4 ;  /* 0x000000ffff077224 */ /* 0x000fe200078e0004 */
[----:B------:R-:W-:Y:S01]  /*15780*/  ISETP.GE.U32.AND P0, PT, R4, UR4, PT ;  /* 0x0000000404007c0c */ /* 0x000fe2000bf06070 */
[----:B------:R-:W-:-:S05]  /*15790*/  IMAD.IADD R6, R5, 0x1, R3 ;  /* 0x0000000105067824 */ /* 0x000fca00078e0203 */
[----:B------:R0:W-:Y:S01]  /*157a0*/  STL [R1+0x200], R6 ;  /* 0x0002000601007387 */ /* 0x0001e20000100800 */
[----:B------:R-:W-:-:S03]  /*157b0*/  ISETP.GE.U32.AND.EX P0, PT, R6, UR5, PT, P0 ;  /* 0x0000000506007c0c */ /* 0x000fc6000bf06100 */
[----:B------:R0:W-:Y:S10]  /*157c0*/  STL [R1+0x204], R7 ;  /* 0x0002040701007387 */ /* 0x0001f40000100800 */
[----:B0-----:R-:W-:Y:S05]  /*157d0*/  @P0 BRA `(.L_x_537) ;  /* 0x0000000400880947 */ /* 0x001fea0003800000 */
[----:B------:R-:W0:Y:S01]  /*157e0*/  S2UR UR6, SR_CTAID.X ;  /* 0x00000000000679c3 */ /* 0x000e220000002500 */
[----:B------:R-:W-:Y:S01]  /*157f0*/  ULDC.64 UR12, c[0x0][0x628] ;  /* 0x00018a00000c7ab9 */ /* 0x000fe20000000a00 */
[----:B------:R-:W-:Y:S01]  /*15800*/  ULDC UR4, c[0x0][0x150] ;  /* 0x0000540000047ab9 */ /* 0x000fe20000000800 */
[----:B------:R-:W-:Y:S01]  /*15810*/  ISETP.NE.U32.AND P0, PT, RZ, UR12, PT ;  /* 0x0000000cff007c0c */ /* 0x000fe2000bf05070 */
[----:B------:R-:W-:Y:S01]  /*15820*/  ULDC UR15, c[0x0][0x630] ;  /* 0x00018c00000f7ab9 */ /* 0x000fe20000000800 */
[C---:B------:R-:W-:Y:S01]  /*15830*/  R2UR UR16, R7.reuse ;  /* 0x00000000071072ca */ /* 0x040fe200000e0000 */
[----:B------:R-:W-:Y:S01]  /*15840*/  ULDC UR19, c[0x0][0x154] ;  /* 0x0000550000137ab9 */ /* 0x000fe20000000800 */
[----:B------:R-:W-:Y:S01]  /*15850*/  ISETP.NE.AND.EX P0, PT, RZ, UR13, PT, P0 ;  /* 0x0000000dff007c0c */ /* 0x000fe2000bf05300 */
[----:B------:R-:W2:Y:S01]  /*15860*/  S2UR UR18, SR_CTAID.Y ;  /* 0x00000000001279c3 */ /* 0x000ea20000002600 */
[----:B------:R-:W-:Y:S02]  /*15870*/  R2UR UR17, R6 ;  /* 0x00000000061172ca */ /* 0x000fe400000e0000 */
[----:B------:R-:W-:-:S02]  /*15880*/  R2UR UR10, R7 ;  /* 0x00000000070a72ca */ /* 0x000fc400000e0000 */
[----:B------:R-:W-:Y:S02]  /*15890*/  R2UR UR11, R6 ;  /* 0x00000000060b72ca */ /* 0x000fe400000e0000 */
[----:B0-----:R-:W-:-:S05]  /*158a0*/  I2FP.F32.U32 R0, UR6 ;  /* 0x0000000600007c45 */ /* 0x001fca0008201000 */
[----:B------:R-:W-:-:S04]  /*158b0*/  FMUL R0, R0, UR4 ;  /* 0x0000000400007c20 */ /* 0x000fc80008400000 */
[----:B------:R0:W4:Y:S01]  /*158c0*/  F2I.U32.TRUNC.NTZ R3, R0 ;  /* 0x0000000000037305 */ /* 0x000122000020f000 */
[----:B--2---:R-:W-:Y:S05]  /*158d0*/  @!P0 BRA `(.L_x_538) ;  /* 0x0000000000308947 */ /* 0x004fea0003800000 */
        /* <DEDUP_REMOVED lines=12> */
.L_x_538:
[----:B------:R-:W-:Y:S01]  /*159a0*/  USHF.R.U64 UR43, UR10, UR15, UR11 ;  /* 0x0000000f0a2b7299 */ /* 0x000fe2000800120b */
[----:B0-----:R-:W-:Y:S01]  /*159b0*/  I2FP.F32.U32 R0, UR18 ;  /* 0x0000001200007c45 */ /* 0x001fe20008201000 */
[----:B------:R-:W-:Y:S02]  /*159c0*/  USHF.R.U32.HI UR4, URZ, UR15, UR11 ;  /* 0x0000000f3f047299 */ /* 0x000fe4000801160b */
        /* <DEDUP_REMOVED lines=8> */
[----:B------:R-:W-:Y:S01]  /*15a50*/  UIMAD.WIDE.U32 UR8, UR10, UR12, UR8 ;  /* 0x0000000c0a0872a5 */ /* 0x000fe2000f8e0008 */
[----:B----4-:R-:W-:Y:S01]  /*15a60*/  R2UR UR12, R3 ;  /* 0x00000000030c72ca */ /* 0x010fe200000e0000 */
[----:B------:R-:W-:Y:S01]  /*15a70*/  UIMAD UR10, UR10, UR13, UR4 ;  /* 0x0000000d0a0a72a4 */ /* 0x000fe2000f8e0204 */
[----:B------:R-:W-:Y:S01]  /*15a80*/  ULDC UR11, c[0x0][0x618] ;  /* 0x00018600000b7ab9 */ /* 0x000fe20000000800 */
[----:B------:R-:W-:Y:S02]  /*15a90*/  ULDC UR21, c[0x0][0x658] ;  /* 0x0001960000157ab9 */ /* 0x000fe40000000800 */
[----:B------:R-:W-:Y:S01]  /*15aa0*/  UIADD3 UR9, UR9, UR10, URZ ;  /* 0x0000000a09097290 */ /* 0x000fe2000fffe03f */
[----:B------:R-:W-:Y:S01]  /*15ab0*/  UMOV UR15, 0xffffffff ;  /* 0xffffffff000f7882 */ /* 0x000fe20000000000 */
[----:B------:R-:W-:Y:S01]  /*15ac0*/  ULDC.64 UR4, c[0x0][0x640] ;  /* 0x0001900000047ab9 */ /* 0x000fe20000000a00 */
[----:B------:R-:W-:Y:S01]  /*15ad0*/  USHF.L.U32 UR15, UR15, UR21, URZ ;  /* 0x000000150f0f7299 */ /* 0x000fe2000800063f */
[----:B------:R-:W-:Y:S01]  /*15ae0*/  ISETP.NE.U32.AND P0, PT, RZ, UR4, PT ;  /* 0x00000004ff007c0c */ /* 0x000fe2000bf05070 */
[----:B------:R-:W-:-:S02]  /*15af0*/  USHF.R.U64 UR16, UR8, UR11, UR9 ;  /* 0x0000000b08107299 */ /* 0x000fc40008001209 */
[----:B------:R-:W-:Y:S01]  /*15b00*/  USHF.R.U32.HI UR8, URZ, UR11, UR9 ;  /* 0x0000000b3f087299 */ /* 0x000fe20008011609 */
[----:B0-----:R-:W-:Y:S01]  /*15b10*/  R2UR UR14, R0 ;  /* 0x00000000000e72ca */ /* 0x001fe200000e0000 */
[----:B------:R-:W-:Y:S01]  /*15b20*/  ULDC UR17, c[0x0][0x608] ;  /* 0x0001820000117ab9 */ /* 0x000fe20000000800 */
[----:B------:R-:W-:Y:S01]  /*15b30*/  ULOP3.LUT UR41, URZ, UR15, URZ, 0x33, !UPT ;  /* 0x0000000f3f297292 */ /* 0x000fe2000f8e333f */
[----:B------:R-:W-:Y:S01]  /*15b40*/  ISETP.NE.AND.EX P0, PT, RZ, UR5, PT, P0 ;  /* 0x00000005ff007c0c */ /* 0x000fe2000bf05300 */
[----:B------:R-:W-:Y:S02]  /*15b50*/  USHF.R.U64 UR15, UR16, UR17, UR8 ;  /* 0x00000011100f7299 */ /* 0x000fe40008001208 */
[----:B------:R-:W-:Y:S02]  /*15b60*/  USHF.R.U32.HI UR8, URZ, UR17, UR8 ;  /* 0x000000113f087299 */ /* 0x000fe40008011608 */
[----:B------:R-:W-:Y:S02]  /*15b70*/  UIADD3 UR12, -UR12, URZ, URZ ;  /* 0x0000003f0c0c7290 */ /* 0x000fe4000fffe13f */
[----:B------:R-:W-:Y:S01]  /*15b80*/  USHF.R.U64 UR17, UR15, UR21, UR8 ;  /* 0x000000150f117299 */ /* 0x000fe20008001208 */
[----:B------:R-:W-:Y:S01]  /*15b90*/  UMOV UR19, 0x1 ;  /* 0x0000000100137882 */ /* 0x000fe20000000000 */
[----:B------:R-:W-:Y:S01]  /*15ba0*/  ULDC UR13, c[0x0][0x144] ;  /* 0x00005100000d7ab9 */ /* 0x000fe20000000800 */
[----:B------:R-:W-:Y:S01]  /*15bb0*/  ULDC UR7, c[0x0][0x600] ;  /* 0x0001800000077ab9 */ /* 0x000fe20000000800 */
[----:B------:R-:W-:-:S02]  /*15bc0*/  USHF.L.U32 UR24, UR19, UR21, URZ ;  /* 0x0000001513187299 */ /* 0x000fc4000800063f */
[----:B------:R-:W-:Y:S02]  /*15bd0*/  USHF.R.U32.HI UR8, URZ, UR21, UR8 ;  /* 0x000000153f087299 */ /* 0x000fe40008011608 */
[----:B------:R-:W-:Y:S02]  /*15be0*/  UIMAD UR21, UR13, UR12, UR6 ;  /* 0x0000000c0d1572a4 */ /* 0x000fe4000f8e0206 */
[----:B------:R-:W-:Y:S02]  /*15bf0*/  UIADD3 UR20, UR7, -0x1, URZ ;  /* 0xffffffff07147890 */ /* 0x000fe4000fffe03f */
[----:B------:R-:W-:Y:S01]  /*15c00*/  UIADD3 UR19, -UR14, URZ, URZ ;  /* 0x0000003f0e137290 */ /* 0x000fe2000fffe13f */
        /* <DEDUP_REMOVED lines=17> */
.L_x_539:
[----:B------:R-:W-:Y:S01]  /*15d20*/  UISETP.NE.AND UP0, UPT, UR45, URZ, UPT ;  /* 0x0000003f2d00728c */ /* 0x000fe2000bf05270 */
[----:B------:R-:W-:Y:S01]  /*15d30*/  IMAD.MOV.U32 R0, RZ, RZ, 0x1 ;  /* 0x00000001ff007424 */ /* 0x000fe200078e00ff */
[----:B------:R-:W-:Y:S02]  /*15d40*/  USHF.R.U64 UR4, UR6, UR22, UR8 ;  /* 0x0000001606047299 */ /* 0x000fe40008001208 */
[----:B------:R-:W-:Y:S02]  /*15d50*/  ULOP3.LUT UR41, UR15, UR41, URZ, 0xc0, !UPT ;  /* 0x000000290f297292 */ /* 0x000fe4000f8ec03f */
[----:B------:R-:W-:Y:S02]  /*15d60*/  UIADD3 UR5, -UR4, URZ, URZ ;  /* 0x0000003f04057290 */ /* 0x000fe4000fffe13f */
[----:B------:R-:W-:Y:S02]  /*15d70*/  UIMAD UR41, UR24, UR4, UR41 ;  /* 0x00000004182972a4 */ /* 0x000fe4000f8e0229 */
[----:B------:R-:W-:-:S02]  /*15d80*/  ULOP3.LUT UR16, UR16, UR20, URZ, 0xc0, !UPT ;  /* 0x0000001410107292 */ /* 0x000fc4000f8ec03f */
[----:B------:R-:W-:Y:S02]  /*15d90*/  @UP0 UIMAD UR21, UR25, UR19, UR18 ;  /* 0x00000013191502a4 */ /* 0x000fe4000f8e0212 */
[----:B------:R-:W-:-:S03]  /*15da0*/  UIMAD UR4, UR5, UR23, UR17 ;  /* 0x00000017050472a4 */ /* 0x000fc6000f8e0211 */
[----:B------:R-:W-:Y:S01]  /*15db0*/  ULDC UR5, c[0x0][0x610] ;  /* 0x0001840000057ab9 */ /* 0x000fe20000000800 */
[----:B------:R-:W-:Y:S02]  /*15dc0*/  UIMAD UR4, UR4, UR7, UR16 ;  /* 0x00000007040472a4 */ /* 0x000fe4000f8e0210 */
[----:B------:R-:W-:-:S04]  /*15dd0*/  UIMAD UR41, UR41, UR5, UR21 ;  /* 0x00000005292972a4 */ /* 0x000fc8000f8e0215 */
[----:B------:R-:W-:Y:S02]  /*15de0*/  USEL UR42, UR4, UR41, !UP0 ;  /* 0x00000029042a7287 */ /* 0x000fe4000c000000 */
[----:B------:R-:W-:-:S12]  /*15df0*/  USEL UR41, UR41, UR4, !UP0 ;  /* 0x0000000429297287 */ /* 0x000fd8000c000000 */
.L_x_537:
[----:B------:R-:W-:-:S13]  /*15e00*/  LOP3.LUT P0, RZ, R0, 0xff, RZ, 0xc0, !PT ;  /* 0x000000ff00ff7812 */ /* 0x000fda000780c0ff */
[----:B------:R-:W-:Y:S05]  /*15e10*/  @P0 BRA `(.L_x_540) ;  /* 0xfffffeb000b40947 */ /* 0x000fea000383ffff */
[----:B------:R-:W-:Y:S05]  /*15e20*/  EXIT ;  /* 0x000000000000794d */ /* 0x000fea0003800000 */
.L_x_3:
[----:B------:R-:W2:Y:S01]  /*15e30*/  LDL R5, [R1+0x204] ;  /* 0x0002040001057983 */ /* 0x000ea20000100800 */
[----:B------:R-:W-:-:S03]  /*15e40*/  ULDC.64 UR8, c[0x0][0x650] ;  /* 0x0001940000087ab9 */ /* 0x000fc60000000a00 */
[----:B------:R-:W3:Y:S01]  /*15e50*/  LDL R4, [R1+0x200] ;  /* 0x0002000001047983 */ /* 0x000ee20000100800 */
[----:B------:R-:W-:Y:S01]  /*15e60*/  PRMT R0, RZ, 0x7610, R0 ;  /* 0x00007610ff007816 */ /* 0x000fe20000000000 */
[----:B------:R-:W-:Y:S01]  /*15e70*/  IMAD.MOV.U32 R3, RZ, RZ, -0x1 ;  /* 0xffffffffff037424 */ /* 0x000fe200078e00ff */
[----:B------:R-:W-:Y:S01]  /*15e80*/  MOV R2, 0xffffffff ;  /* 0xffffffff00027802 */ /* 0x000fe20000000f00 */
[----:B------:R-:W-:Y:S01]  /*15e90*/  IMAD.MOV.U32 R9, RZ, RZ, -0x1 ;  /* 0xffffffffff097424 */ /* 0x000fe200078e00ff */
[----:B--2---:R-:W-:-:S04]  /*15ea0*/  ISETP.GE.U32.AND P0, PT, R5, UR8, PT ;  /* 0x0000000805007c0c */ /* 0x004fc8000bf06070 */
[----:B---3--:R-:W-:-:S13]  /*15eb0*/  ISETP.GE.U32.AND.EX P0, PT, R4, UR9, PT, P0 ;  /* 0x0000000904007c0c */ /* 0x008fda000bf06100 */
[----:B------:R-:W-:Y:S05]  /*15ec0*/  @P0 BRA `(.L_x_541) ;  /* 0x00000004008c0947 */ /* 0x000fea0003800000 */
[----:B------:R-:W-:Y:S01]  /*15ed0*/  I2FP.F32.U32 R0, UR4 ;  /* 0x0000000400007c45 */ /* 0x000fe20008201000 */
[----:B0-----:R-:W-:Y:S01]  /*15ee0*/  ULDC.64 UR16, c[0x0][0x628] ;  /* 0x00018a0000107ab9 */ /* 0x001fe20000000a00 */
        /* <DEDUP_REMOVED lines=24> */
.L_x_542:
        /* <DEDUP_REMOVED lines=24> */
[----:B------:R-:W-:Y:S01]  /*161f0*/  UMOV UR19, 0x1 ;  /* 0x0000000100137882 */ /* 0x000fe20000000000 */
[----:B------:R-:W-:Y:S01]  /*16200*/  ULDC UR20, c[0x0][0x608] ;  /* 0x0001820000147ab9 */ /* 0x000fe20000000800 */
[----:B------:R-:W-:Y:S01]  /*16210*/  USHF.L.U32 UR26, UR19, UR23, URZ ;  /* 0x00000017131a7299 */ /* 0x000fe2000800063f */
[----:B------:R-:W-:Y:S01]  /*16220*/  ISETP.NE.AND.EX P0, PT, RZ, UR9, PT, P0 ;  /* 0x00000009ff007c0c */ /* 0x000fe2000bf05300 */
[----:B------:R-:W-:Y:S02]  /*16230*/  USHF.R.U64 UR19, UR18, UR20, UR11 ;  /* 0x0000001412137299 */ /* 0x000fe4000800120b */
[----:B------:R-:W-:Y:S02]  /*16240*/  USHF.R.U32.HI UR11, URZ, UR20, UR11 ;  /* 0x000000143f0b7299 */ /* 0x000fe4000801160b */
[----:B------:R-:W-:-:S02]  /*16250*/  UIADD3 UR15, -UR15, URZ, URZ ;  /* 0x0000003f0f0f7290 */ /* 0x000fc4000fffe13f */
[----:B------:R-:W-:Y:S01]  /*16260*/  USHF.R.U64 UR20, UR19, UR23, UR11 ;  /* 0x0000001713147299 */ /* 0x000fe2000800120b */
[----:B------:R-:W-:Y:S01]  /*16270*/  ULDC UR16, c[0x0][0x144] ;  /* 0x0000510000107ab9 */ /* 0x000fe20000000800 */
[----:B------:R-:W-:Y:S01]  /*16280*/  ULDC UR6, c[0x0][0x600] ;  /* 0x0001800000067ab9 */ /* 0x000fe20000000800 */
[----:B------:R-:W-:Y:S02]  /*16290*/  USHF.R.U32.HI UR11, URZ, UR23, UR11 ;  /* 0x000000173f0b7299 */ /* 0x000fe4000801160b */
[----:B------:R-:W-:Y:S02]  /*162a0*/  UIMAD UR23, UR16, UR15, UR4 ;  /* 0x0000000f101772a4 */ /* 0x000fe4000f8e0204 */
[----:B------:R-:W-:Y:S02]  /*162b0*/  UIADD3 UR22, UR6, -0x1, URZ ;  /* 0xffffffff06167890 */ /* 0x000fe4000fffe03f */
[----:B------:R-:W-:Y:S02]  /*162c0*/  ULOP3.LUT UR27, URZ, UR13, URZ, 0x33, !UPT ;  /* 0x0000000d3f1b7292 */ /* 0x000fe4000f8e333f */
        /* <DEDUP_REMOVED lines=18> */
.L_x_543:
[----:B------:R-:W-:Y:S01]  /*163f0*/  UISETP.NE.AND UP0, UPT, UR45, URZ, UPT ;  /* 0x0000003f2d00728c */ /* 0x000fe2000bf05270 */
[----:B------:R-:W-:Y:S01]  /*16400*/  IMAD.MOV.U32 R0, RZ, RZ, 0x1 ;  /* 0x00000001ff007424 */ /* 0x000fe200078e00ff */
[----:B------:R-:W-:Y:S01]  /*16410*/  USHF.R.U64 UR8, UR4, UR24, UR11 ;  /* 0x0000001804087299 */ /* 0x000fe2000800120b */
[----:B------:R-:W-:Y:S01]  /*16420*/  IMAD.U32 R9, RZ, RZ, UR5 ;  /* 0x00000005ff097e24 */ /* 0x000fe2000f8e00ff */
[----:B------:R-:W-:Y:S02]  /*16430*/  ULOP3.LUT UR4, UR19, UR27, URZ, 0xc0, !UPT ;  /* 0x0000001b13047292 */ /* 0x000fe4000f8ec03f */
[----:B------:R-:W-:Y:S02]  /*16440*/  ULOP3.LUT UR18, UR18, UR22, URZ, 0xc0, !UPT ;  /* 0x0000001612127292 */ /* 0x000fe4000f8ec03f */
[----:B------:R-:W-:-:S03]  /*16450*/  UIMAD UR4, UR26, UR8, UR4 ;  /* 0x000000081a0472a4 */ /* 0x000fc6000f8e0204 */
[----:B------:R-:W-:Y:S02]  /*16460*/  @UP0 UIMAD UR23, UR28, UR21, UR7 ;  /* 0x000000151c1702a4 */ /* 0x000fe4000f8e0207 */
[----:B------:R-:W-:-:S03]  /*16470*/  UIADD3 UR7, -UR8, URZ, URZ ;  /* 0x0000003f08077290 */ /* 0x000fc6000fffe13f */
[----:B------:R-:W-:Y:S01]  /*16480*/  ULDC UR8, c[0x0][0x610] ;  /* 0x0001840000087ab9 */ /* 0x000fe20000000800 */
[----:B------:R-:W-:Y:S02]  /*16490*/  UIMAD UR7, UR7, UR25, UR20 ;  /* 0x00000019070772a4 */ /* 0x000fe4000f8e0214 */
[----:B------:R-:W-:Y:S02]  /*164a0*/  UIMAD UR4, UR4, UR8, UR23 ;  /* 0x00000008040472a4 */ /* 0x000fe4000f8e0217 */
[----:B------:R-:W-:-:S04]  /*164b0*/  UIMAD UR7, UR7, UR6, UR18 ;  /* 0x00000006070772a4 */ /* 0x000fc8000f8e0212 */
[----:B------:R-:W-:Y:S02]  /*164c0*/  USEL UR6, UR7, UR4, !UP0 ;  /* 0x0000000407067287 */ /* 0x000fe4000c000000 */
[----:B------:R-:W-:-:S04]  /*164d0*/  USEL UR4, UR4, UR7, !UP0 ;  /* 0x0000000704047287 */ /* 0x000fc8000c000000 */
[----:B------:R-:W-:Y:S02]  /*164e0*/  IMAD.U32 R2, RZ, RZ, UR6 ;  /* 0x00000006ff027e24 */ /* 0x000fe4000f8e00ff */
[----:B------:R-:W-:-:S07]  /*164f0*/  MOV R3, UR4 ;  /* 0x0000000400037c02 */ /* 0x000fce0008000f00 */
.L_x_541:
[----:B------:R-:W-:-:S08]  /*16500*/  NOP ;  /* 0x0000000000007918 */ /* 0x000fd00000000000 */
[----:B0-----:R-:W0:-:S00]  /*16510*/  USETMAXREG.DEALLOC.CTAPOOL 0x18 ;  /* 0x00000018000079c8 */ /* 0x001e0000080e0500 */
[----:B------:R-:W-:-:S13]  /*16520*/  ISETP.NE.AND P0, PT, RZ, UR10, PT ;  /* 0x0000000aff007c0c */ /* 0x000fda000bf05270 */
[----:B------:R-:W-:Y:S05]  /*16530*/  @P0 EXIT ;  /* 0x000000000000094d */ /* 0x000fea0003800000 */
[----:B0-----:R-:W-:Y:S01]  /*16540*/  LOP3.LUT P0, RZ, R0, 0xff, RZ, 0xc0, !PT ;  /* 0x000000ff00ff7812 */ /* 0x001fe2000780c0ff */
[----:B------:R-:W-:Y:S02]  /*16550*/  IMAD.MOV.U32 R0, RZ, RZ, 0x1 ;  /* 0x00000001ff007424 */ /* 0x000fe400078e00ff */
[----:B------:R-:W-:-:S10]  /*16560*/  IMAD.MOV.U32 R6, RZ, RZ, RZ ;  /* 0x000000ffff067224 */ /* 0x000fd400078e00ff */
[----:B------:R-:W-:Y:S05]  /*16570*/  @!P0 BRA `(.L_x_544) ;  /* 0x0000000c005c8947 */ /* 0x000fea0003800000 */
[----:B------:R-:W0:Y:S01]  /*16580*/  S2R R4, SR_TID.X ;  /* 0x0000000000047919 */ /* 0x000e220000002100 */
[----:B------:R-:W-:Y:S01]  /*16590*/  ULDC UR4, c[0x0][0x28c] ;  /* 0x0000a30000047ab9 */ /* 0x000fe20000000800 */
[----:B------:R-:W-:Y:S01]  /*165a0*/  ULDC UR6, c[0x0][0x658] ;  /* 0x0001960000067ab9 */ /* 0x000fe20000000800 */
[----:B------:R-:W-:Y:S01]  /*165b0*/  UIADD3 UR10, UR4, 0x1f, URZ ;  /* 0x0000001f040a7890 */ /* 0x000fe2000fffe03f */
[----:B------:R-:W-:Y:S01]  /*165c0*/  BSSY B0, `(.L_x_544) ;  /* 0x00000d2000007945 */ /* 0x000fe20003800000 */
[----:B------:R-:W-:Y:S01]  /*165d0*/  UMOV UR7, 0xffffffff ;  /* 0xffffffff00077882 */ /* 0x000fe20000000000 */
[----:B------:R-:W-:Y:S01]  /*165e0*/  ULDC UR5, c[0x0][0x600] ;  /* 0x0001800000057ab9 */ /* 0x000fe20000000800 */
[----:B------:R-:W-:Y:S01]  /*165f0*/  UMOV UR9, 0x1 ;  /* 0x0000000100097882 */ /* 0x000fe20000000000 */
[----:B------:R-:W-:Y:S01]  /*16600*/  USHF.L.U32 UR7, UR7, UR6, URZ ;  /* 0x0000000607077299 */ /* 0x000fe2000800063f */
[----:B------:R-:W-:Y:S01]  /*16610*/  IMAD.MOV.U32 R8, RZ, RZ, 0x1 ;  /* 0x00000001ff087424 */ /* 0x000fe200078e00ff */
[----:B------:R-:W-:Y:S01]  /*16620*/  UIADD3 UR4, UR5, -0x1, URZ ;  /* 0xffffffff05047890 */ /* 0x000fe2000fffe03f */
[----:B------:R-:W-:Y:S01]  /*16630*/  IMAD.MOV.U32 R0, RZ, RZ, 0x1 ;  /* 0x00000001ff007424 */ /* 0x000fe200078e00ff */
[----:B------:R-:W-:Y:S01]  /*16640*/  USHF.R.S32.HI UR11, URZ, 0x1f, UR10 ;  /* 0x0000001f3f0b7899 */ /* 0x000fe2000801140a */
[----:B------:R-:W-:Y:S01]  /*16650*/  MOV R6, RZ ;  /* 0x000000ff00067202 */ /* 0x000fe20000000f00 */
[----:B------:R-:W-:Y:S01]  /*16660*/  ULDC UR8, c[0x0][0xc] ;  /* 0x0000030000087ab9 */ /* 0x000fe20000000800 */
[----:B------:R-:W-:-:S02]  /*16670*/  USHF.L.U32 UR5, UR9, UR6, URZ ;  /* 0x0000000609057299 */ /* 0x000fc4000800063f */
[----:B------:R-:W-:Y:S01]  /*16680*/  ULEA.HI UR11, UR11, UR10, URZ, 0x5 ;  /* 0x0000000a0b0b7291 */ /* 0x000fe2000f8f283f */
[----:B------:R-:W-:Y:S01]  /*16690*/  ULDC UR9, c[0x0][0x10] ;  /* 0x0000040000097ab9 */ /* 0x000fe20000000800 */
[----:B------:R-:W-:Y:S02]  /*166a0*/  ULOP3.LUT UR6, URZ, UR7, URZ, 0x33, !UPT ;  /* 0x000000073f067292 */ /* 0x000fe4000f8e333f */
[----:B------:R-:W-:Y:S01]  /*166b0*/  UIMAD.WIDE.U32 UR8, UR8, UR9, URZ ;  /* 0x00000009080872a5 */ /* 0x000fe2000f8e003f */
[----:B------:R-:W-:Y:S01]  /*166c0*/  ULDC UR7, c[0x0][0x14] ;  /* 0x0000050000077ab9 */ /* 0x000fe20000000800 */
[----:B------:R-:W-:Y:S02]  /*166d0*/  USHF.R.S32.HI UR18, URZ, 0x5, UR11 ;  /* 0x000000053f127899 */ /* 0x000fe4000801140b */
[----:B------:R-:W-:Y:S02]  /*166e0*/  UIMAD.WIDE.U32 UR20, UR8, UR7, URZ ;  /* 0x00000007081472a5 */ /* 0x000fe4000f8e003f */
[----:B------:R-:W-:-:S02]  /*166f0*/  UIMAD UR13, UR9, UR7, URZ ;  /* 0x00000007090d72a4 */ /* 0x000fc4000f8e023f */
[----:B------:R-:W-:Y:S01]  /*16700*/  ULOP3.LUT UR24, UR40, 0x2, URZ, 0xfc, !UPT ;  /* 0x0000000228187892 */ /* 0x000fe2000f8efc3f */
[C---:B0-----:R-:W-:Y:S01]  /*16710*/  LOP3.LUT P2, RZ, R4.reuse, 0x7f, RZ, 0xc0, !PT ;  /* 0x0000007f04ff7812 */ /* 0x041fe2000784c0ff */
[----:B------:R-:W-:Y:S01]  /*16720*/  UIADD3 UR13, UR21, UR13, URZ ;  /* 0x0000000d150d7290 */ /* 0x000fe2000fffe03f */
[----:B------:R-:W-:Y:S01]  /*16730*/  LOP3.LUT P0, RZ, R4, 0x1f, RZ, 0xc0, !PT ;  /* 0x0000001f04ff7812 */ /* 0x000fe2000780c0ff */
[----:B------:R-:W-:Y:S01]  /*16740*/  UIADD3 UR25, UR18, 0x1, URZ ;  /* 0x0000000112197890 */ /* 0x000fe2000fffe03f */
[----:B------:R-:W-:Y:S02]  /*16750*/  ULDC.64 UR22, c[0x0][0x198] ;  /* 0x0000660000167ab9 */ /* 0x000fe40000000a00 */
[----:B------:R-:W-:-:S13]  /*16760*/  PLOP3.LUT P0, PT, P0, P2, PT, 0x8a, 0x0 ;  /* 0x000000000000781c */ /* 0x000fda0000705172 */
.L_x_556:
[----:B------:R-:W-:-:S03]  /*16770*/  UMOV UR7, 0xffffffff ;  /* 0xffffffff00077882 */ /* 0x000fc60000000000 */
[----:B------:R-:W-:Y:S05]  /*16780*/  BRA.DIV UR7, `(.L_x_545) ;  /* 0x0000000e07a47947 */ /* 0x000fea000b800000 */
[----:B------:R-:W-:-:S13]  /*16790*/  ELECT P6, URZ, PT ;  /* 0x00000000003f782f */ /* 0x000fda00038c0000 */
.L_x_566:
[----:B------:R-:W0:Y:S01]  /*167a0*/  LDC R4, c[0x0][0x28c] ;  /* 0x0000a300ff047b82 */ /* 0x000e220000000800 */
[----:B------:R-:W-:Y:S01]  /*167b0*/  BSSY B1, `(.L_x_546) ;  /* 0x0000035000017945 */ /* 0x000fe20003800000 */
[----:B0-----:R-:W-:-:S13]  /*167c0*/  ISETP.LT.OR P6, PT, R4, 0x1, !P6 ;  /* 0x000000010400780c */ /* 0x001fda00077c1670 */
[----:B------:R-:W-:Y:S05]  /*167d0*/  @P6 BRA `(.L_x_547) ;  /* 0x0000000000c86947 */ /* 0x000fea0003800000 */
[----:B------:R-:W-:Y:S01]  /*167e0*/  IMAD.SHL.U32 R11, R3, 0x100, RZ ;  /* 0x00000100030b7824 */ /* 0x000fe200078e00ff */
[----:B------:R-:W-:Y:S01]  /*167f0*/  MOV R3, R0 ;  /* 0x0000000000037202 */ /* 0x000fe20000000f00 */
[----:B------:R-:W-:Y:S02]  /*16800*/  IMAD.SHL.U32 R2, R2, 0x100, RZ ;  /* 0x0000010002027824 */ /* 0x000fe400078e00ff */
[----:B------:R-:W-:Y:S02]  /*16810*/  IMAD.MOV.U32 R12, RZ, RZ, RZ ;  /* 0x000000ffff0c7224 */ /* 0x000fe400078e00ff */
[----:B------:R-:W-:Y:S02]  /*16820*/  IMAD.U32 R14, RZ, RZ, UR25 ;  /* 0x00000019ff0e7e24 */ /* 0x000fe4000f8e00ff */
[----:B------:R-:W-:-:S07]  /*16830*/  IMAD.MOV.U32 R4, RZ, RZ, R6 ;  /* 0x000000ffff047224 */ /* 0x000fce00078e0006 */
.L_x_551:
[----:B------:R-:W0:Y:S01]  /*16840*/  S2R R10, SR_CgaCtaId ;  /* 0x00000000000a7919 */ /* 0x000e220000008800 */
[----:B------:R-:W-:Y:S01]  /*16850*/  MOV R5, 0x400 ;  /* 0x0000040000057802 */ /* 0x000fe20000000f00 */
[----:B------:R-:W1:Y:S03]  /*16860*/  @!P2 LDC R7, c[0x0][0x500] ;  /* 0x00014000ff07ab82 */ /* 0x000e660000000800 */
[----:B0-----:R-:W-:Y:S02]  /*16870*/  LEA R13, R10, R5, 0x18 ;  /* 0x000000050a0d7211 */ /* 0x001fe400078ec0ff */
[----:B------:R-:W-:-:S03]  /*16880*/  SHF.L.U32 R5, R3, 0x1f, RZ ;  /* 0x0000001f03057819 */ /* 0x000fc600000006ff */
[----:B------:R-:W-:-:S04]  /*16890*/  IMAD R10, R4, 0x8, R13 ;  /* 0x00000008040a7824 */ /* 0x000fc800078e020d */
[----:B------:R-:W0:Y:S02]  /*168a0*/  SYNCS.PHASECHK.TRANS64.TRYWAIT P1, [R10+URZ+0x18], R5 ;  /* 0x000018050a0075a7 */ /* 0x000e24000802017f */
[----:B01----:R-:W-:Y:S05]  /*168b0*/  @!P1 BRA `(.L_x_548) ;  /* 0x0000000c00789947 */ /* 0x003fea0003800000 */
.L_x_567:
[----:B------:R-:W-:Y:S01]  /*168c0*/  UPRMT UR7, UR24, 0x9910, URZ ;  /* 0x0000991018077896 */ /* 0x000fe2000800003f */
[----:B------:R1:W-:Y:S03]  /*168d0*/  @!P2 SYNCS.ARRIVE.TRANS64 RZ, [R10+URZ], R7 ;  /* 0x000000070affa9a7 */ /* 0x0003e6000800003f */
[----:B------:R-:W-:-:S06]  /*168e0*/  UISETP.NE.AND UP0, UPT, UR7, 0x2, UPT ;  /* 0x000000020700788c */ /* 0x000fcc000bf05270 */
[----:B------:R-:W-:-:S13]  /*168f0*/  PLOP3.LUT P1, PT, PT, PT, UP0, 0x80, 0x0 ;  /* 0x000000000000781c */ /* 0x000fda0003f2f008 */
[----:B-1----:R-:W-:Y:S05]  /*16900*/  @P1 BRA `(.L_x_549) ;  /* 0x0000000000041947 */ /* 0x002fea0003800000 */
[----:B------:R-:W-:Y:S01]  /*16910*/  BPT.TRAP 0x1 ;  /* 0x000000040000795c */ /* 0x000fe20000300000 */
.L_x_549:
[----:B------:R-:W-:Y:S05]  /*16920*/  @P0 BRA `(.L_x_550) ;  /* 0x0000000000040947 */ /* 0x000fea0003800000 */
[----:B------:R-:W-:Y:S01]  /*16930*/  BPT.TRAP 0x1 ;  /* 0x000000040000795c */ /* 0x000fe20000300000 */
.L_x_550:
[----:B------:R-:W-:Y:S01]  /*16940*/  IMAD R13, R4, 0x4000, R13 ;  /* 0x00004000040d7824 */ /* 0x000fe200078e020d */
[----:B------:R-:W-:Y:S01]  /*16950*/  R2UR UR9, R10 ;  /* 0x000000000a0972ca */ /* 0x000fe200000e0000 */
[----:B------:R-:W-:Y:S01]  /*16960*/  UIADD3 UR14, UP0, UR22, 0xf0, URZ ;  /* 0x000000f0160e7890 */ /* 0x000fe2000ff1e03f */
[----:B------:R-:W-:Y:S01]  /*16970*/  R2UR UR11, R11 ;  /* 0x000000000b0b72ca */ /* 0x000fe200000e0000 */
[----:B------:R-:W-:Y:S01]  /*16980*/  UIADD3 UR26, UP1, UR22, 0x1f0, URZ ;  /* 0x000001f0161a7890 */ /* 0x000fe2000ff3e03f */
[----:B------:R-:W-:Y:S01]  /*16990*/  R2UR UR7, R13 ;  /* 0x000000000d0772ca */ /* 0x000fe200000e0000 */
[----:B------:R-:W-:Y:S01]  /*169a0*/  UIADD3.X UR15, URZ, UR23, URZ, UP0, !UPT ;  /* 0x000000173f0f7290 */ /* 0x000fe200087fe43f */
[----:B------:R-:W-:Y:S01]  /*169b0*/  R2UR UR10, R12 ;  /* 0x000000000c0a72ca */ /* 0x000fe200000e0000 */
[----:B------:R-:W-:Y:S01]  /*169c0*/  VIADD R4, R4, 0x1 ;  /* 0x0000000104047836 */ /* 0x000fe20000000000 */
[----:B------:R-:W-:Y:S01]  /*169d0*/  R2UR UR12, R9 ;  /* 0x00000000090c72ca */ /* 0x000fe200000e0000 */
[----:B------:R-:W-:Y:S01]  /*169e0*/  UIADD3.X UR27, URZ, UR23, URZ, UP1, !UPT ;  /* 0x000000173f1b7290 */ /* 0x000fe20008ffe43f */
[----:B------:R-:W-:Y:S01]  /*169f0*/  IADD3 R14, R14, -0x1, RZ ;  /* 0xffffffff0e0e7810 */ /* 0x000fe20007ffe0ff */
[----:B------:R-:W-:Y:S01]  /*16a00*/  UMOV UR16, 0x0 ;  /* 0x0000000000107882 */ /* 0x000fe20000000000 */
[----:B------:R-:W-:Y:S01]  /*16a10*/  R2UR UR19, R2 ;  /* 0x00000000021372ca */ /* 0x000fe200000e0000 */
[----:B------:R-:W-:Y:S01]  /*16a20*/  UMOV UR17, 0x10000000 ;  /* 0x1000000000117882 */ /* 0x000fe20000000000 */
[----:B------:R-:W-:Y:S01]  /*16a30*/  ISETP.GT.AND P3, PT, R14, 0x1, PT ;  /* 0x000000010e00780c */ /* 0x000fe20003f64270 */
[----:B------:R-:W-:Y:S01]  /*16a40*/  VIADD R12, R12, 0x20 ;  /* 0x000000200c0c7836 */ /* 0x000fe20000000000 */
[----:B------:R-:W-:Y:S01]  /*16a50*/  ISETP.NE.AND P1, PT, R4, 0x3, PT ;  /* 0x000000030400780c */ /* 0x000fe20003f25270 */
[----:B------:R-:W-:-:S02]  /*16a60*/  UIADD3 UR8, UR7, 0x100, URZ ;  /* 0x0000010007087890 */ /* 0x000fc4000fffe03f */
[----:B------:R-:W-:Y:S01]  /*16a70*/  UIADD3 UR7, UR7, 0xc100, URZ ;  /* 0x0000c10007077890 */ /* 0x000fe2000fffe03f */
[----:B0-----:R-:W-:Y:S02]  /*16a80*/  SEL R10, RZ, 0x1, P1 ;  /* 0x00000001ff0a7807 */ /* 0x001fe40000800000 */
[----:B------:R-:W-:Y:S02]  /*16a90*/  SEL R4, R4, RZ, P1 ;  /* 0x000000ff04047207 */ /* 0x000fe40000800000 */
[----:B------:R-:W-:Y:S02]  /*16aa0*/  LOP3.LUT R3, R3, R10, RZ, 0x3c, !PT ;  /* 0x0000000a03037212 */ /* 0x000fe400078e3cff */
[----:B------:R0:W-:Y:S02]  /*16ab0*/  UTMALDG.3D [UR8], [UR14], desc[UR16] ;  /* 0x000010080e0075b4 */ /* 0x0001e40008011000 */
[----:B0-----:R-:W-:Y:S01]  /*16ac0*/  UMOV UR8, UR7 ;  /* 0x0000000700087c82 */ /* 0x001fe20008000000 */
[----:B------:R-:W-:-:S02]  /*16ad0*/  UMOV UR11, UR19 ;  /* 0x00000013000b7c82 */ /* 0x000fc40008000000 */
[----:B------:R0:W-:Y:S02]  /*16ae0*/  UTMALDG.3D [UR8], [UR26], desc[UR16] ;  /* 0x000010081a0075b4 */ /* 0x0001e40008011000 */
[----:B0-----:R-:W-:Y:S05]  /*16af0*/  @P3 BRA `(.L_x_551) ;  /* 0xfffffffc00503947 */ /* 0x001fea000383ffff */
.L_x_547:
[----:B------:R-:W-:Y:S05]  /*16b00*/  BSYNC B1 ;  /* 0x0000000000017941 */ /* 0x000fea0003800000 */
.L_x_546:
[----:B------:R-:W2:Y:S01]  /*16b10*/  LDL.LU R15, [R1+0x200] ;  /* 0x00020000010f7983 */ /* 0x000ea20000300800 */
[----:B------:R-:W-:Y:S01]  /*16b20*/  LOP3.LUT P1, RZ, R8, 0xff, RZ, 0xc0, !PT ;  /* 0x000000ff08ff7812 */ /* 0x000fe2000782c0ff */
[----:B------:R-:W-:Y:S01]  /*16b30*/  VIADD R6, R6, UR18 ;  /* 0x0000001206067c36 */ /* 0x000fe20008000000 */
[----:B------:R-:W-:Y:S01]  /*16b40*/  ULDC.64 UR8, c[0x0][0x650] ;  /* 0x0001940000087ab9 */ /* 0x000fe20000000a00 */
[----:B------:R-:W3:Y:S01]  /*16b50*/  LDL.LU R13, [R1+0x204] ;  /* 0x00020400010d7983 */ /* 0x000ee20000300800 */
[----:B------:R-:W-:Y:S01]  /*16b60*/  UISETP.GE.U32.AND UP0, UPT, UR18, 0x3, UPT ;  /* 0x000000031200788c */ /* 0x000fe2000bf06070 */
[----:B------:R-:W-:Y:S01]  /*16b70*/  BSSY B1, `(.L_x_552) ;  /* 0x0000074000017945 */ /* 0x000fe20003800000 */
[----:B------:R-:W-:Y:S01]  /*16b80*/  IMAD.MOV.U32 R9, RZ, RZ, -0x1 ;  /* 0xffffffffff097424 */ /* 0x000fe200078e00ff */
[----:B------:R-:W-:Y:S02]  /*16b90*/  PRMT R4, RZ, 0x7610, R4 ;  /* 0x00007610ff047816 */ /* 0x000fe40000000004 */
[----:B------:R-:W-:-:S02]  /*16ba0*/  PRMT R8, RZ, 0x7610, R8 ;  /* 0x00007610ff087816 */ /* 0x000fc40000000008 */
[----:B------:R-:W-:Y:S02]  /*16bb0*/  PLOP3.LUT P3, PT, PT, PT, UP0, 0x80, 0x0 ;  /* 0x000000000000781c */ /* 0x000fe40003f6f008 */
[----:B------:R-:W0:Y:S01]  /*16bc0*/  @P1 S2R R3, SR_CgaCtaId ;  /* 0x0000000000031919 */ /* 0x000e220000008800 */
[----:B------:R-:W-:-:S04]  /*16bd0*/  @P1 MOV R2, 0x400 ;  /* 0x0000040000021802 */ /* 0x000fc80000000f00 */
[----:B0-----:R-:W-:-:S04]  /*16be0*/  @P1 LEA R2, R3, R2, 0x18 ;  /* 0x0000000203021211 */ /* 0x001fc800078ec0ff */
[----:B------:R0:W-:Y:S01]  /*16bf0*/  @P1 SYNCS.ARRIVE.TRANS64.A1T0 RZ, [R2+URZ+0x48], RZ ;  /* 0x000048ff02ff19a7 */ /* 0x0001e2000810003f */
[----:B------:R-:W-:Y:S01]  /*16c00*/  ISETP.GT.U32.AND P1, PT, R6, 0x2, PT ;  /* 0x000000020600780c */ /* 0x000fe20003f24070 */
[----:B0-----:R-:W-:-:S05]  /*16c10*/  IMAD.U32 R2, RZ, RZ, UR18 ;  /* 0x00000012ff027e24 */ /* 0x001fca000f8e00ff */
[----:B------:R-:W-:Y:S01]  /*16c20*/  ISETP.LT.U32.AND P1, PT, R2, 0x3, P1 ;  /* 0x000000030200780c */ /* 0x000fe20000f21070 */
[----:B------:R-:W-:Y:S01]  /*16c30*/  IMAD.WIDE.U32 R2, R6, -0x55555555, RZ ;  /* 0xaaaaaaab06027825 */ /* 0x000fe200078e00ff */
[----:B------:R-:W-:-:S04]  /*16c40*/  MOV R2, 0xffffffff ;  /* 0xffffffff00027802 */ /* 0x000fc80000000f00 */
[----:B------:R-:W-:Y:S02]  /*16c50*/  SHF.R.U32.HI R5, RZ, 0x1, R3 ;  /* 0x00000001ff057819 */ /* 0x000fe40000011603 */
[----:B------:R-:W-:-:S03]  /*16c60*/  SEL R3, RZ, 0x1, !P1 ;  /* 0x00000001ff037807 */ /* 0x000fc60004800000 */
[----:B------:R-:W-:Y:S01]  /*16c70*/  IMAD R6, R5, -0x3, R6 ;  /* 0xfffffffd05067824 */ /* 0x000fe200078e0206 */
[----:B------:R-:W-:Y:S01]  /*16c80*/  LOP3.LUT R0, R0, R3, RZ, 0x3c, !PT ;  /* 0x0000000300007212 */ /* 0x000fe200078e3cff */
[----:B------:R-:W-:-:S03]  /*16c90*/  IMAD.MOV.U32 R3, RZ, RZ, -0x1 ;  /* 0xffffffffff037424 */ /* 0x000fc600078e00ff */
[----:B------:R-:W-:Y:S02]  /*16ca0*/  @P3 LOP3.LUT R0, R0, 0x1, R5, 0x78, !PT ;  /* 0x0000000100003812 */ /* 0x000fe400078e7805 */
[----:B---3--:R-:W-:-:S04]  /*16cb0*/  IADD3 R13, P1, R13, UR20, RZ ;  /* 0x000000140d0d7c10 */ /* 0x008fc8000ff3e0ff */
[----:B--2---:R-:W-:Y:S01]  /*16cc0*/  IADD3.X R15, R15, UR13, RZ, P1, !PT ;  /* 0x0000000d0f0f7c10 */ /* 0x004fe20008ffe4ff */
[----:B------:R0:W-:Y:S01]  /*16cd0*/  STL [R1+0x204], R13 ;  /* 0x0002040d01007387 */ /* 0x0001e20000100800 */
[----:B------:R-:W-:-:S03]  /*16ce0*/  ISETP.GE.U32.AND P1, PT, R13, UR8, PT ;  /* 0x000000080d007c0c */ /* 0x000fc6000bf26070 */
[----:B------:R0:W-:Y:S01]  /*16cf0*/  STL [R1+0x200], R15 ;  /* 0x0002000f01007387 */ /* 0x0001e20000100800 */
[----:B------:R-:W-:-:S13]  /*16d00*/  ISETP.GE.U32.AND.EX P1, PT, R15, UR9, PT, P1 ;  /* 0x000000090f007c0c */ /* 0x000fda000bf26110 */
[----:B0-----:R-:W-:Y:S05]  /*16d10*/  @P1 BRA `(.L_x_553) ;  /* 0x0000000400641947 */ /* 0x001fea0003800000 */
[----:B------:R-:W0:Y:S01]  /*16d20*/  S2R R7, SR_CTAID.X ;  /* 0x0000000000077919 */ /* 0x000e220000002500 */
[----:B------:R-:W-:Y:S01]  /*16d30*/  ULDC UR7, c[0x0][0x150] ;  /* 0x0000540000077ab9 */ /* 0x000fe20000000800 */
[----:B------:R-:W1:Y:S01]  /*16d40*/  LDC R4, c[0x0][0x144] ;  /* 0x00005100ff047b82 */ /* 0x000e620000000800 */
[----:B------:R-:W-:Y:S01]  /*16d50*/  UISETP.NE.AND UP0, UPT, UR45, URZ, UPT ;  /* 0x0000003f2d00728c */ /* 0x000fe2000bf05270 */
[----:B------:R-:W2:Y:S01]  /*16d60*/  S2R R5, SR_CTAID.Y ;  /* 0x0000000000057919 */ /* 0x000ea20000002600 */
[----:B------:R-:W-:Y:S01]  /*16d70*/  ULDC.64 UR8, c[0x0][0x628] ;  /* 0x00018a0000087ab9 */ /* 0x000fe20000000a00 */
[----:B------:R-:W-:-:S03]  /*16d80*/  ULDC UR10, c[0x0][0x630] ;  /* 0x00018c00000a7ab9 */ /* 0x000fc60000000800 */
[----:B------:R-:W-:Y:S01]  /*16d90*/  PLOP3.LUT P1, PT, PT, PT, UP0, 0x80, 0x0 ;  /* 0x000000000000781c */ /* 0x000fe20003f2f008 */
[----:B------:R-:W3:Y:S01]  /*16da0*/  LDC R10, c[0x0][0x148] ;  /* 0x00005200ff0a7b82 */ /* 0x000ee20000000800 */
[----:B0-----:R-:W-:Y:S02]  /*16db0*/  I2FP.F32.U32 R2, R7 ;  /* 0x0000000700027245 */ /* 0x001fe40000201000 */
[----:B--2---:R-:W-:-:S03]  /*16dc0*/  I2FP.F32.U32 R3, R5 ;  /* 0x0000000500037245 */ /* 0x004fc60000201000 */
[----:B------:R-:W-:Y:S01]  /*16dd0*/  FMUL R2, R2, UR7 ;  /* 0x0000000702027c20 */ /* 0x000fe20008400000 */
[----:B------:R-:W-:Y:S02]  /*16de0*/  ULDC UR7, c[0x0][0x154] ;  /* 0x0000550000077ab9 */ /* 0x000fe40000000800 */
[----:B------:R-:W-:-:S03]  /*16df0*/  FMUL R9, R3, UR7 ;  /* 0x0000000703097c20 */ /* 0x000fc60008400000 */
[----:B------:R-:W0:Y:S08]  /*16e00*/  F2I.U32.TRUNC.NTZ R2, R2 ;  /* 0x0000000200027305 */ /* 0x000e30000020f000 */
[----:B------:R-:W2:Y:S01]  /*16e10*/  F2I.U32.TRUNC.NTZ R9, R9 ;  /* 0x0000000900097305 */ /* 0x000ea2000020f000 */
[----:B0-----:R-:W-:Y:S02]  /*16e20*/  IMAD.MOV R3, RZ, RZ, -R2 ;  /* 0x000000ffff037224 */ /* 0x001fe400078e0a02 */
[----:B------:R-:W-:-:S02]  /*16e30*/  IMAD.MOV.U32 R2, RZ, RZ, R13 ;  /* 0x000000ffff027224 */ /* 0x000fc400078e000d */
[----:B-1----:R-:W-:Y:S02]  /*16e40*/  IMAD R7, R4, R3, R7 ;  /* 0x0000000304077224 */ /* 0x002fe400078e0207 */
[----:B--2---:R-:W-:-:S04]  /*16e50*/  IMAD.MOV R3, RZ, RZ, -R9 ;  /* 0x000000ffff037224 */ /* 0x004fc800078e0a09 */
[----:B---3--:R-:W-:Y:S01]  /*16e60*/  @P1 IMAD R7, R10, R3, R5 ;  /* 0x000000030a071224 */ /* 0x008fe200078e0205 */
[----:B------:R-:W-:Y:S02]  /*16e70*/  ISETP.NE.U32.AND P1, PT, RZ, UR8, PT ;  /* 0x00000008ff007c0c */ /* 0x000fe4000bf25070 */
[----:B------:R-:W-:Y:S02]  /*16e80*/  MOV R3, R15 ;  /* 0x0000000f00037202 */ /* 0x000fe40000000f00 */
[----:B------:R-:W-:-:S13]  /*16e90*/  ISETP.NE.AND.EX P1, PT, RZ, UR9, PT, P1 ;  /* 0x00000009ff007c0c */ /* 0x000fda000bf25310 */
[----:B------:R-:W-:Y:S05]  /*16ea0*/  @!P1 BRA `(.L_x_554) ;  /* 0x0000000000289947 */ /* 0x000fea0003800000 */
[----:B------:R-:W-:Y:S02]  /*16eb0*/  ULDC UR7, c[0x0][0x634] ;  /* 0x00018d0000077ab9 */ /* 0x000fe40000000800 */
[----:B------:R-:W-:-:S05]  /*16ec0*/  IADD3 R3, P1, R13, UR7, RZ ;  /* 0x000000070d037c10 */ /* 0x000fca000ff3e0ff */
[----:B------:R-:W-:-:S04]  /*16ed0*/  IMAD.X R9, RZ, RZ, R15, P1 ;  /* 0x000000ffff097224 */ /* 0x000fc800008e060f */
[----:B------:R-:W-:-:S04]  /*16ee0*/  IMAD.WIDE.U32 R4, R9, UR8, RZ ;  /* 0x0000000809047c25 */ /* 0x000fc8000f8e00ff */
[----:B------:R-:W-:-:S04]  /*16ef0*/  IMAD.WIDE.U32 R4, P1, R3, UR9, R4 ;  /* 0x0000000903047c25 */ /* 0x000fc8000f820004 */
[----:B------:R-:W-:-:S04]  /*16f00*/  IMAD.WIDE.U32 R2, R3, UR8, RZ ;  /* 0x0000000803027c25 */ /* 0x000fc8000f8e00ff */
[----:B------:R-:W-:Y:S01]  /*16f10*/  IMAD.MOV.U32 R2, RZ, RZ, R5 ;  /* 0x000000ffff027224 */ /* 0x000fe200078e0005 */
[----:B------:R-:W-:Y:S01]  /*16f20*/  IADD3 RZ, P3, R3, R4, RZ ;  /* 0x0000000403ff7210 */ /* 0x000fe20007f7e0ff */
[----:B------:R-:W-:-:S04]  /*16f30*/  IMAD.X R3, RZ, RZ, RZ, P1 ;  /* 0x000000ffff037224 */ /* 0x000fc800008e06ff */
[----:B------:R-:W-:-:S08]  /*16f40*/  IMAD.WIDE.U32.X R2, R9, UR9, R2, P3 ;  /* 0x0000000909027c25 */ /* 0x000fd000098e0402 */
.L_x_554:
[--C-:B------:R-:W-:Y:S01]  /*16f50*/  SHF.R.U64 R9, R2, UR10, R3.reuse ;  /* 0x0000000a02097c19 */ /* 0x100fe20008001203 */
[----:B------:R-:W-:Y:S01]  /*16f60*/  ULDC.64 UR8, c[0x0][0x620] ;  /* 0x0001880000087ab9 */ /* 0x000fe20000000a00 */
[----:B------:R-:W-:Y:S01]  /*16f70*/  SHF.R.U32.HI R2, RZ, UR10, R3 ;  /* 0x0000000aff027c19 */ /* 0x000fe20008011603 */
[----:B------:R-:W-:Y:S01]  /*16f80*/  IMAD.MOV.U32 R3, RZ, RZ, R15 ;  /* 0x000000ffff037224 */ /* 0x000fe200078e000f */
[----:B------:R-:W-:Y:S01]  /*16f90*/  IADD3 R11, P1, RZ, -R9, RZ ;  /* 0x80000009ff0b7210 */ /* 0x000fe20007f3e0ff */
[----:B------:R-:W-:-:S04]  /*16fa0*/  ULDC UR7, c[0x0][0x618] ;  /* 0x0001860000077ab9 */ /* 0x000fc80000000800 */
[----:B------:R-:W-:-:S04]  /*16fb0*/  IMAD.X R2, RZ, RZ, ~R2, P1 ;  /* 0x000000ffff027224 */ /* 0x000fc800008e0e02 */
[----:B------:R-:W-:-:S04]  /*16fc0*/  IMAD R2, R2, UR8, RZ ;  /* 0x0000000802027c24 */ /* 0x000fc8000f8e02ff */
[----:B------:R-:W-:Y:S01]  /*16fd0*/  IMAD R5, R11, UR9, R2 ;  /* 0x000000090b057c24 */ /* 0x000fe2000f8e0202 */
[----:B------:R-:W-:-:S05]  /*16fe0*/  MOV R2, R13 ;  /* 0x0000000d00027202 */ /* 0x000fca0000000f00 */
[----:B------:R-:W-:Y:S01]  /*16ff0*/  IMAD.WIDE.U32 R2, R11, UR8, R2 ;  /* 0x000000080b027c25 */ /* 0x000fe2000f8e0002 */
[----:B------:R-:W-:Y:S02]  /*17000*/  ULDC.64 UR8, c[0x0][0x640] ;  /* 0x0001900000087ab9 */ /* 0x000fe40000000a00 */
[----:B------:R-:W-:Y:S01]  /*17010*/  ISETP.NE.U32.AND P1, PT, RZ, UR8, PT ;  /* 0x00000008ff007c0c */ /* 0x000fe2000bf25070 */
[----:B------:R-:W-:-:S03]  /*17020*/  IMAD.IADD R3, R3, 0x1, R5 ;  /* 0x0000000103037824 */ /* 0x000fc600078e0205 */
[----:B------:R-:W-:Y:S02]  /*17030*/  ISETP.NE.AND.EX P1, PT, RZ, UR9, PT, P1 ;  /* 0x00000009ff007c0c */ /* 0x000fe4000bf25310 */
[--C-:B------:R-:W-:Y:S02]  /*17040*/  SHF.R.U64 R10, R2, UR7, R3.reuse ;  /* 0x00000007020a7c19 */ /* 0x100fe40008001203 */
[----:B------:R-:W-:Y:S01]  /*17050*/  SHF.R.U32.HI R3, RZ, UR7, R3 ;  /* 0x00000007ff037c19 */ /* 0x000fe20008011603 */
[----:B------:R-:W-:-:S03]  /*17060*/  ULDC UR7, c[0x0][0x608] ;  /* 0x0001820000077ab9 */ /* 0x000fc60000000800 */
[--C-:B------:R-:W-:Y:S02]  /*17070*/  SHF.R.U64 R12, R10, UR7, R3.reuse ;  /* 0x000000070a0c7c19 */ /* 0x100fe40008001203 */
[----:B------:R-:W-:Y:S01]  /*17080*/  SHF.R.U32.HI R3, RZ, UR7, R3 ;  /* 0x00000007ff037c19 */ /* 0x000fe20008011603 */
[----:B------:R-:W-:-:S03]  /*17090*/  ULDC UR7, c[0x0][0x658] ;  /* 0x0001960000077ab9 */ /* 0x000fc60000000800 */
[--C-:B------:R-:W-:Y:S02]  /*170a0*/  SHF.R.U64 R11, R12, UR7, R3.reuse ;  /* 0x000000070c0b7c19 */ /* 0x100fe40008001203 */
[----:B------:R-:W-:-:S03]  /*170b0*/  SHF.R.U32.HI R13, RZ, UR7, R3 ;  /* 0x00000007ff0d7c19 */ /* 0x000fc60008011603 */
[----:B------:R-:W-:Y:S02]  /*170c0*/  IMAD.MOV.U32 R2, RZ, RZ, R11 ;  /* 0x000000ffff027224 */ /* 0x000fe400078e000b */
[----:B------:R-:W-:Y:S01]  /*170d0*/  IMAD.MOV.U32 R3, RZ, RZ, R13 ;  /* 0x000000ffff037224 */ /* 0x000fe200078e000d */
[----:B------:R-:W-:Y:S06]  /*170e0*/  @!P1 BRA `(.L_x_555) ;  /* 0x0000000000289947 */ /* 0x000fec0003800000 */
[----:B------:R-:W-:Y:S02]  /*170f0*/  ULDC UR7, c[0x0][0x64c] ;  /* 0x0001930000077ab9 */ /* 0x000fe40000000800 */
[----:B------:R-:W-:-:S04]  /*17100*/  IADD3 R3, P1, R11, UR7, RZ ;  /* 0x000000070b037c10 */ /* 0x000fc8000ff3e0ff */
[----:B------:R-:W-:-:S05]  /*17110*/  IADD3.X R13, RZ, R13, RZ, P1, !PT ;  /* 0x0000000dff0d7210 */ /* 0x000fca0000ffe4ff */
[----:B------:R-:W-:-:S04]  /*17120*/  IMAD.WIDE.U32 R4, R13, UR8, RZ ;  /* 0x000000080d047c25 */ /* 0x000fc8000f8e00ff */
[----:B------:R-:W-:-:S04]  /*17130*/  IMAD.WIDE.U32 R4, P1, R3, UR9, R4 ;  /* 0x0000000903047c25 */ /* 0x000fc8000f820004 */
[----:B------:R-:W-:-:S04]  /*17140*/  IMAD.WIDE.U32 R2, R3, UR8, RZ ;  /* 0x0000000803027c25 */ /* 0x000fc8000f8e00ff */
[----:B------:R-:W-:Y:S01]  /*17150*/  IMAD.MOV.U32 R2, RZ, RZ, R5 ;  /* 0x000000ffff027224 */ /* 0x000fe200078e0005 */
[----:B------:R-:W-:Y:S01]  /*17160*/  IADD3 RZ, P3, R3, R4, RZ ;  /* 0x0000000403ff7210 */ /* 0x000fe20007f7e0ff */
[----:B------:R-:W-:-:S04]  /*17170*/  IMAD.X R3, RZ, RZ, RZ, P1 ;  /* 0x000000ffff037224 */ /* 0x000fc800008e06ff */
[----:B------:R-:W-:-:S08]  /*17180*/  IMAD.WIDE.U32.X R2, R13, UR9, R2, P3 ;  /* 0x000000090d027c25 */ /* 0x000fd000098e0402 */
.L_x_555:
[----:B------:R-:W-:Y:S01]  /*17190*/  ULDC UR7, c[0x0][0x648] ;  /* 0x0001920000077ab9 */ /* 0x000fe20000000800 */
[----:B------:R-:W-:Y:S01]  /*171a0*/  LOP3.LUT R12, R12, UR6, RZ, 0xc0, !PT ;  /* 0x000000060c0c7c12 */ /* 0x000fe2000f8ec0ff */
[----:B------:R-:W-:Y:S01]  /*171b0*/  UISETP.NE.AND UP0, UPT, UR45, URZ, UPT ;  /* 0x0000003f2d00728c */ /* 0x000fe2000bf05270 */
[----:B------:R-:W-:Y:S01]  /*171c0*/  SHF.R.U64 R3, R2, UR7, R3 ;  /* 0x0000000702037c19 */ /* 0x000fe20008001203 */
[----:B------:R-:W-:Y:S01]  /*171d0*/  ULDC UR7, c[0x0][0x638] ;  /* 0x00018e0000077ab9 */ /* 0x000fe20000000800 */
[----:B------:R-:W-:-:S03]  /*171e0*/  LOP3.LUT R4, R10, UR4, RZ, 0xc0, !PT ;  /* 0x000000040a047c12 */ /* 0x000fc6000f8ec0ff */
[----:B------:R-:W-:Y:S01]  /*171f0*/  IMAD.MOV R2, RZ, RZ, -R3 ;  /* 0x000000ffff027224 */ /* 0x000fe200078e0a03 */
[----:B------:R-:W-:Y:S01]  /*17200*/  PLOP3.LUT P1, PT, PT, PT, UP0, 0x40, 0x0 ;  /* 0x000000000000781c */ /* 0x000fe20003f2e808 */
[----:B------:R-:W-:Y:S01]  /*17210*/  IMAD R12, R3, UR5, R12 ;  /* 0x00000005030c7c24 */ /* 0x000fe2000f8e020c */
[----:B------:R-:W-:Y:S01]  /*17220*/  PLOP3.LUT P3, PT, PT, PT, UP0, 0x40, 0x0 ;  /* 0x000000000000781c */ /* 0x000fe20003f6e808 */
[----:B------:R-:W-:Y:S01]  /*17230*/  IMAD R11, R2, UR7, R11 ;  /* 0x00000007020b7c24 */ /* 0x000fe2000f8e020b */
[----:B------:R-:W-:Y:S02]  /*17240*/  ULDC UR7, c[0x0][0x610] ;  /* 0x0001840000077ab9 */ /* 0x000fe40000000800 */
[----:B------:R-:W-:Y:S01]  /*17250*/  IMAD R7, R12, UR7, R7 ;  /* 0x000000070c077c24 */ /* 0x000fe2000f8e0207 */
[----:B------:R-:W-:Y:S02]  /*17260*/  ULDC UR7, c[0x0][0x600] ;  /* 0x0001800000077ab9 */ /* 0x000fe40000000800 */
[----:B------:R-:W-:-:S05]  /*17270*/  IMAD R4, R11, UR7, R4 ;  /* 0x000000070b047c24 */ /* 0x000fca000f8e0204 */
[----:B------:R-:W-:Y:S02]  /*17280*/  SEL R2, R4, R7, P1 ;  /* 0x0000000704027207 */ /* 0x000fe40000800000 */
[----:B------:R-:W-:Y:S01]  /*17290*/  SEL R3, R7, R4, P3 ;  /* 0x0000000407037207 */ /* 0x000fe20001800000 */
[----:B------:R-:W-:-:S07]  /*172a0*/  IMAD.MOV.U32 R4, RZ, RZ, 0x1 ;  /* 0x00000001ff047424 */ /* 0x000fce00078e00ff */
.L_x_553:
[----:B------:R-:W-:Y:S05]  /*172b0*/  BSYNC B1 ;  /* 0x0000000000017941 */ /* 0x000fea0003800000 */
.L_x_552:
[----:B------:R-:W-:-:S13]  /*172c0*/  LOP3.LUT P1, RZ, R4, 0xff, RZ, 0xc0, !PT ;  /* 0x000000ff04ff7812 */ /* 0x000fda000782c0ff */
[----:B------:R-:W-:Y:S05]  /*172d0*/  @P1 BRA `(.L_x_556) ;  /* 0xfffffff400241947 */ /* 0x000fea000383ffff */
[----:B------:R-:W-:Y:S05]  /*172e0*/  BSYNC B0 ;  /* 0x0000000000007941 */ /* 0x000fea0003800000 */
.L_x_544:
[----:B------:R-:W-:-:S03]  /*172f0*/  UMOV UR7, 0xffffffff ;  /* 0xffffffff00077882 */ /* 0x000fc60000000000 */
[----:B------:R-:W-:Y:S05]  /*17300*/  BRA.DIV UR7, `(.L_x_557) ;  /* 0x0000000207f87947 */ /* 0x000fea000b800000 */
[----:B------:R-:W-:-:S13]  /*17310*/  ELECT P6, URZ, PT ;  /* 0x00000000003f782f */ /* 0x000fda00038c0000 */
.L_x_570:
[----:B------:R-:W-:Y:S04]  /*17320*/  BSSY B0, `(.L_x_558) ;  /* 0x0000023000007945 */ /* 0x000fe80003800000 */
[----:B------:R-:W-:Y:S05]  /*17330*/  @!P6 BRA `(.L_x_559) ;  /* 0x000000000084e947 */ /* 0x000fea0003800000 */
[----:B------:R-:W-:-:S04]  /*17340*/  ULOP3.LUT UR7, UR40, 0x2, URZ, 0xfc, !UPT ;  /* 0x0000000228077892 */ /* 0x000fc8000f8efc3f */
[----:B------:R-:W-:-:S06]  /*17350*/  UISETP.NE.AND UP0, UPT, UR7, 0x3, UPT ;  /* 0x000000030700788c */ /* 0x000fcc000bf05270 */
[----:B------:R-:W-:-:S13]  /*17360*/  PLOP3.LUT P0, PT, PT, PT, UP0, 0x80, 0x0 ;  /* 0x000000000000781c */ /* 0x000fda0003f0f008 */
[----:B------:R-:W-:Y:S05]  /*17370*/  @!P0 BRA `(.L_x_560) ;  /* 0x0000000000048947 */ /* 0x000fea0003800000 */
[----:B------:R-:W-:Y:S01]  /*17380*/  BPT.TRAP 0x1 ;  /* 0x000000040000795c */ /* 0x000fe20000300000 */
.L_x_560:
[----:B------:R-:W0:Y:S01]  /*17390*/  S2R R3, SR_CgaCtaId ;  /* 0x0000000000037919 */ /* 0x000e220000008800 */
[----:B------:R-:W-:-:S04]  /*173a0*/  MOV R2, 0x400 ;  /* 0x0000040000027802 */ /* 0x000fc80000000f00 */
[----:B0-----:R-:W-:Y:S02]  /*173b0*/  LEA R3, R3, R2, 0x18 ;  /* 0x0000000203037211 */ /* 0x001fe400078ec0ff */
[----:B------:R-:W-:Y:S02]  /*173c0*/  SHF.L.U32 R2, R0, 0x1f, RZ ;  /* 0x0000001f00027819 */ /* 0x000fe400000006ff */
[----:B------:R-:W-:-:S05]  /*173d0*/  IADD3 R3, R3, 0x18, RZ ;  /* 0x0000001803037810 */ /* 0x000fca0007ffe0ff */
[----:B------:R-:W-:-:S04]  /*173e0*/  IMAD R5, R6, 0x8, R3 ;  /* 0x0000000806057824 */ /* 0x000fc800078e0203 */
[----:B------:R-:W0:Y:S02]  /*173f0*/  SYNCS.PHASECHK.TRANS64.TRYWAIT P0, [R5+URZ], R2 ;  /* 0x00000002050075a7 */ /* 0x000e24000800017f */
[----:B0-----:R-:W-:Y:S05]  /*17400*/  @!P0 BRA `(.L_x_561) ;  /* 0x0000000000d88947 */ /* 0x001fea0003800000 */
.L_x_571:
[----:B------:R-:W-:-:S05]  /*17410*/  VIADD R6, R6, 0x1 ;  /* 0x0000000106067836 */ /* 0x000fca0000000000 */
[----:B------:R-:W-:-:S04]  /*17420*/  ISETP.NE.AND P0, PT, R6, 0x3, PT ;  /* 0x000000030600780c */ /* 0x000fc80003f05270 */
[----:B0-----:R-:W-:Y:S02]  /*17430*/  SEL R5, RZ, 0x1, P0 ;  /* 0x00000001ff057807 */ /* 0x001fe40000000000 */
[----:B------:R-:W-:Y:S02]  /*17440*/  SEL R6, R6, RZ, P0 ;  /* 0x000000ff06067207 */ /* 0x000fe40000000000 */
[----:B------:R-:W-:-:S03]  /*17450*/  LOP3.LUT R5, R0, R5, RZ, 0x3c, !PT ;  /* 0x0000000500057212 */ /* 0x000fc600078e3cff */
[----:B------:R-:W-:Y:S01]  /*17460*/  IMAD R7, R6, 0x8, R3 ;  /* 0x0000000806077824 */ /* 0x000fe200078e0203 */
[----:B------:R-:W-:-:S04]  /*17470*/  SHF.L.U32 R0, R5, 0x1f, RZ ;  /* 0x0000001f05007819 */ /* 0x000fc800000006ff */
[----:B------:R-:W0:Y:S02]  /*17480*/  SYNCS.PHASECHK.TRANS64.TRYWAIT P0, [R7+URZ], R0 ;  /* 0x00000000070075a7 */ /* 0x000e24000800017f */
[----:B0-----:R-:W-:Y:S05]  /*17490*/  @!P0 BRA `(.L_x_562) ;  /* 0x0000000000c88947 */ /* 0x001fea0003800000 */
.L_x_572:
[----:B0-----:R-:W-:-:S05]  /*174a0*/  VIADD R0, R6, 0x1 ;  /* 0x0000000106007836 */ /* 0x001fca0000000000 */
[----:B------:R-:W-:-:S04]  /*174b0*/  ISETP.NE.AND P0, PT, R0, 0x3, PT ;  /* 0x000000030000780c */ /* 0x000fc80003f05270 */
[----:B------:R-:W-:Y:S02]  /*174c0*/  SEL R2, RZ, 0x1, P0 ;  /* 0x00000001ff027807 */ /* 0x000fe40000000000 */
[----:B------:R-:W-:Y:S02]  /*174d0*/  SEL R0, R0, RZ, P0 ;  /* 0x000000ff00007207 */ /* 0x000fe40000000000 */
[----:B------:R-:W-:Y:S02]  /*174e0*/  LOP3.LUT R2, R5, R2, RZ, 0x3c, !PT ;  /* 0x0000000205027212 */ /* 0x000fe400078e3cff */
[----:B------:R-:W-:Y:S02]  /*174f0*/  LEA R3, R0, R3, 0x3 ;  /* 0x0000000300037211 */ /* 0x000fe400078e18ff */
[----:B------:R-:W-:-:S07]  /*17500*/  SHF.L.U32 R0, R2, 0x1f, RZ ;  /* 0x0000001f02007819 */ /* 0x000fce00000006ff */
.L_x_563:
[----:B0-----:R0:W1:Y:S02]  /*17510*/  SYNCS.PHASECHK.TRANS64.TRYWAIT P0, [R3+URZ], R0 ;  /* 0x00000000030075a7 */ /* 0x001064000800017f */
[----:B-1----:R-:W-:Y:S05]  /*17520*/  @!P0 NANOSLEEP.SYNCS 0x989680 ;  /* 0x009896800000895d */ /* 0x002fea0003900000 */
[----:B------:R-:W1:Y:S02]  /*17530*/  @!P0 SYNCS.PHASECHK.TRANS64 P0, [R3+URZ], R0 ;  /* 0x00000000030085a7 */ /* 0x000e64000800007f */
[----:B-1----:R-:W-:Y:S05]  /*17540*/  @!P0 BRA `(.L_x_563) ;  /* 0xfffffffc00f08947 */ /* 0x002fea000383ffff */
.L_x_559:
[----:B------:R-:W-:Y:S05]  /*17550*/  BSYNC B0 ;  /* 0x0000000000007941 */ /* 0x000fea0003800000 */
.L_x_558:
[----:B------:R-:W-:Y:S05]  /*17560*/  EXIT ;  /* 0x000000000000794d */ /* 0x000fea0003800000 */
.L_x_17:
[----:B-1----:R1:W4:Y:S02]  /*17570*/  SYNCS.PHASECHK.TRANS64.TRYWAIT P1, [R3+URZ], R0 ;  /* 0x00000000030075a7 */ /* 0x002324000802017f */
[----:B----4-:R-:W-:Y:S05]  /*17580*/  @!P1 NANOSLEEP.SYNCS 0x989680 ;  /* 0x009896800000995d */ /* 0x010fea0003900000 */
[----:B------:R-:W4:Y:S02]  /*17590*/  @!P1 SYNCS.PHASECHK.TRANS64 P1, [R3+URZ], R0 ;  /* 0x00000000030095a7 */ /* 0x000f24000802007f */
[----:B----4-:R-:W-:Y:S05]  /*175a0*/  @!P1 BRA `(.L_x_17) ;  /* 0xfffffffc00f09947 */ /* 0x010fea000383ffff */
[----:B------:R-:W-:Y:S05]  /*175b0*/  BRA `(.L_x_16) ;  /* 0xfffffe9c00907947 */ /* 0x000fea000383ffff */
.L_x_22:
[----:B-1----:R-:W-:-:S04]  /*175c0*/  IMAD.U32 R5, RZ, RZ, UR4 ;  /* 0x00000004ff057e24 */ /* 0x002fc8000f8e00ff */
[----:B------:R1:W2:Y:S03]  /*175d0*/  SYNCS.PHASECHK.TRANS64.TRYWAIT P1, [R5+URZ], R4 ;  /* 0x00000004050075a7 */ /* 0x0002a6000802017f */
[----:B--2---:R-:W-:Y:S05]  /*175e0*/  @!P1 NANOSLEEP.SYNCS 0x989680 ;  /* 0x009896800000995d */ /* 0x004fea0003900000 */
[----:B------:R-:W2:Y:S02]  /*175f0*/  @!P1 SYNCS.PHASECHK.TRANS64 P1, [R5+URZ], R4 ;  /* 0x00000004050095a7 */ /* 0x000ea4000802007f */
[----:B--2---:R-:W-:Y:S05]  /*17600*/  @!P1 BRA `(.L_x_22) ;  /* 0xfffffffc00ec9947 */ /* 0x004fea000383ffff */
[----:B------:R-:W-:Y:S05]  /*17610*/  BRA `(.L_x_21) ;  /* 0xfffffeb000f07947 */ /* 0x000fea000383ffff */
.L_x_545:
[----:B------:R-:W-:Y:S01]  /*17620*/  BSSY B1, `(.L_x_564) ;  /* 0x0000006000017945 */ /* 0x000fe20003800000 */
[----:B------:R-:W-:-:S07]  /*17630*/  IMAD.MOV.U32 R15, RZ, RZ, -0x1 ;  /* 0xffffffffff0f7424 */ /* 0x000fce00078e00ff */
[----:B------:R-:W-:Y:S05]  /*17640*/  WARPSYNC.COLLECTIVE R15, `(.L_x_565) ;  /* 0x000000000f0c7348 */ /* 0x000fea0003c00000 */
[----:B------:R-:W-:Y:S02]  /*17650*/  ELECT P6, UR62, PT ;  /* 0x00000000003e782f */ /* 0x000fe400038c0000 */
[----:B------:R-:W-:Y:S01]  /*17660*/  MOV R14, UR62 ;  /* 0x0000003e000e7c02 */ /* 0x000fe20008000f00 */
[----:B------:R-:W-:Y:S10]  /*17670*/  ENDCOLLECTIVE ;  /* 0x000000000000791b */ /* 0x000ff40003800000 */
.L_x_565:
[----:B------:R-:W-:Y:S05]  /*17680*/  BSYNC B1 ;  /* 0x0000000000017941 */ /* 0x000fea0003800000 */
.L_x_564:
[----:B------:R-:W-:Y:S05]  /*17690*/  BRA `(.L_x_566) ;  /* 0xfffffff000407947 */ /* 0x000fea000383ffff */
.L_x_548:
[----:B0-----:R0:W1:Y:S02]  /*176a0*/  SYNCS.PHASECHK.TRANS64.TRYWAIT P1, [R10+URZ+0x18], R5 ;  /* 0x000018050a0075a7 */ /* 0x001064000802017f */
[----:B-1----:R-:W-:Y:S05]  /*176b0*/  @!P1 NANOSLEEP.SYNCS 0x989680 ;  /* 0x009896800000995d */ /* 0x002fea0003900000 */
[----:B------:R-:W1:Y:S02]  /*176c0*/  @!P1 SYNCS.PHASECHK.TRANS64 P1, [R10+URZ+0x18], R5 ;  /* 0x000018050a0095a7 */ /* 0x000e64000802007f */
[----:B-1----:R-:W-:Y:S05]  /*176d0*/  @!P1 BRA `(.L_x_548) ;  /* 0xfffffffc00f09947 */ /* 0x002fea000383ffff */
[----:B------:R-:W-:Y:S05]  /*176e0*/  BRA `(.L_x_567) ;  /* 0xfffffff000747947 */ /* 0x000fea000383ffff */
.L_x_557:
[----:B------:R-:W-:Y:S01]  /*176f0*/  BSSY B0, `(.L_x_568) ;  /* 0x0000006000007945 */ /* 0x000fe20003800000 */
[----:B------:R-:W-:-:S07]  /*17700*/  IMAD.MOV.U32 R15, RZ, RZ, -0x1 ;  /* 0xffffffffff0f7424 */ /* 0x000fce00078e00ff */
[----:B------:R-:W-:Y:S05]  /*17710*/  WARPSYNC.COLLECTIVE R15, `(.L_x_569) ;  /* 0x000000000f0c7348 */ /* 0x000fea0003c00000 */
[----:B------:R-:W-:Y:S02]  /*17720*/  ELECT P6, UR62, PT ;  /* 0x00000000003e782f */ /* 0x000fe400038c0000 */
[----:B------:R-:W-:Y:S01]  /*17730*/  MOV R14, UR62 ;  /* 0x0000003e000e7c02 */ /* 0x000fe20008000f00 */
[----:B------:R-:W-:Y:S10]  /*17740*/  ENDCOLLECTIVE ;  /* 0x000000000000791b */ /* 0x000ff40003800000 */
.L_x_569:
[----:B------:R-:W-:Y:S05]  /*17750*/  BSYNC B0 ;  /* 0x0000000000007941 */ /* 0x000fea0003800000 */
.L_x_568:
[----:B------:R-:W-:Y:S05]  /*17760*/  BRA `(.L_x_570) ;  /* 0xfffffff800ec7947 */ /* 0x000fea000383ffff */
.L_x_561:
[----:B0-----:R0:W1:Y:S02]  /*17770*/  SYNCS.PHASECHK.TRANS64.TRYWAIT P0, [R5+URZ], R2 ;  /* 0x00000002050075a7 */ /* 0x001064000800017f */
[----:B-1----:R-:W-:Y:S05]  /*17780*/  @!P0 NANOSLEEP.SYNCS 0x989680 ;  /* 0x009896800000895d */ /* 0x002fea0003900000 */
[----:B------:R-:W1:Y:S02]  /*17790*/  @!P0 SYNCS.PHASECHK.TRANS64 P0, [R5+URZ], R2 ;  /* 0x00000002050085a7 */ /* 0x000e64000800007f */
[----:B-1----:R-:W-:Y:S05]  /*177a0*/  @!P0 BRA `(.L_x_561) ;  /* 0xfffffffc00f08947 */ /* 0x002fea000383ffff */
[----:B------:R-:W-:Y:S05]  /*177b0*/  BRA `(.L_x_571) ;  /* 0xfffffffc00147947 */ /* 0x000fea000383ffff */
.L_x_562:
[----:B0-----:R0:W1:Y:S02]  /*177c0*/  SYNCS.PHASECHK.TRANS64.TRYWAIT P0, [R7+URZ], R0 ;  /* 0x00000000070075a7 */ /* 0x001064000800017f */
[----:B-1----:R-:W-:Y:S05]  /*177d0*/  @!P0 NANOSLEEP.SYNCS 0x989680 ;  /* 0x009896800000895d */ /* 0x002fea0003900000 */
[----:B------:R-:W1:Y:S02]  /*177e0*/  @!P0 SYNCS.PHASECHK.TRANS64 P0, [R7+URZ], R0 ;  /* 0x00000000070085a7 */ /* 0x000e64000800007f */
[----:B-1----:R-:W-:Y:S05]  /*177f0*/  @!P0 BRA `(.L_x_562) ;  /* 0xfffffffc00f08947 */ /* 0x002fea000383ffff */
[----:B------:R-:W-:Y:S05]  /*17800*/  BRA `(.L_x_572) ;  /* 0xfffffffc00247947 */ /* 0x000fea000383ffff */
.L_x_573:
[----:B------:R-:W-:-:S00]  /*17810*/  BRA `(.L_x_573) ;  /* 0xfffffffc00fc7947 */ /* 0x000fc0000383ffff */
[----:B------:R-:W-:-:S00]  /*17820*/  NOP ;  /* 0x0000000000007918 */ /* 0x000fc00000000000 */
        /* <DEDUP_REMOVED lines=13> */
.L_x_574:


//--------------------- .nv.global.init           --------------------------
	.section	.nv.global.init,"aw",@progbits
.nv.global.init:
	.type		$str$22,@object
	.size		$str$22,($str$23 - $str$22)
$str$22:
        /*0000*/ 	.byte	0x6b, 0x5f, 0x74, 0x69, 0x6c, 0x65, 0x5f, 0x63, 0x6f, 0x75, 0x6e, 0x74, 0x20, 0x3e, 0x3d, 0x20
        /*0010*/ 	.byte	0x31, 0x00
	.type		$str$23,@object
	.size		$str$23,(__unnamed_1 - $str$23)
$str$23:
        /*0012*/ 	.byte	0x2f, 0x74, 0x6d, 0x70, 0x2f, 0x63, 0x75, 0x74, 0x6c, 0x61, 0x73, 0x73, 0x5f, 0x73, 0x77, 0x65
        /*0022*/ 	.byte	0x65, 0x70, 0x5f, 0x73, 0x72, 0x63, 0x2f, 0x69, 0x6e, 0x63, 0x6c, 0x75, 0x64, 0x65, 0x2f, 0x63
        /*0032*/ 	.byte	0x75, 0x74, 0x6c, 0x61, 0x73, 0x73, 0x2f, 0x67, 0x65, 0x6d, 0x6d, 0x2f, 0x63, 0x6f, 0x6c, 0x6c
        /*0042*/ 	.byte	0x65, 0x63, 0x74, 0x69, 0x76, 0x65, 0x2f, 0x73, 0x6d, 0x39, 0x30, 0x5f, 0x6d, 0x6d, 0x61, 0x5f
        /*0052*/ 	.byte	0x74, 0x6d, 0x61, 0x5f, 0x67, 0x6d, 0x6d, 0x61, 0x5f, 0x73, 0x73, 0x5f, 0x77, 0x61, 0x72, 0x70
        /*0062*/ 	.byte	0x73, 0x70, 0x65, 0x63, 0x69, 0x61, 0x6c, 0x69, 0x7a, 0x65, 0x64, 0x2e, 0x68, 0x70, 0x70, 0x00
	.type		__unnamed_1,@object
	.size		__unnamed_1,(.L_0 - __unnamed_1)
__unnamed_1:
        /* <DEDUP_REMOVED lines=180> */
        /*0bb2*/ 	.byte	0x74, 0x65, 0x3a, 0x3a, 0x69, 0x64, 0x65, 0x6e, 0x74, 0x69, 0x74, 0x79, 0x5d, 0x00
.L_0:


//--------------------- .nv.shared._ZN7cutlass13device_kernelINS_4gemm6kernel13GemmUniversalIN4cute5tupleIJiiiiEEENS1_10collective13CollectiveMmaINS1_34MainloopSm90TmaGmmaWarpSpecializedILi3ENS5_IJNS4_1CILi1EEESB_SB_EEENS1_35KernelTmaWarpSpecializedCooperativeEEENS5_IJNSA_ILi256EEESF_NSA_ILi32EEEEEENS_6half_tENS5_IJlSB_lEEESI_SJ_NS4_8TiledMMAINS4_8MMA_AtomIJNS4_4SM904GMMA26MMA_64x256x16_F32F16F16_SSILNSN_5MajorE0ELSP_0ELNSN_7ScaleInE1ELSQ_1EEEEEENS4_6LayoutINS5_IJNSA_ILi2EEESB_SB_EEENS5_IJSB_NSA_ILi0EEESW_EEEEENS5_IJNS4_10UnderscoreESZ_SZ_EEEEENS4_13SM90_TMA_LOADENS4_14ComposedLayoutINS4_7SwizzleILi2ELi4ELi3EEENS4_18smem_ptr_flag_bitsILi16EEENST_INS5_IJNSA_ILi8EEESG_EEENS5_IJSG_SB_EEEEEEEvNS4_8identityES12_S1C_vS1D_EENS_8epilogue10collective6detail29Sm90TmaWarpSpecializedAdapterINS1G_15DefaultEpilogueISI_SJ_SJ_NS1F_6thread17LinearCombinationISI_Li1EffLNS1K_9ScaleType4KindE0ELNS_15FloatRoundStyleE2ESI_EENS1_15EpilogueDefaultEEEEEvvEEEEvNT_6ParamsE --------------------------
	.section	.nv.shared._ZN7cutlass13device_kernelINS_4gemm6kernel13GemmUniversalIN4cute5tupleIJiiiiEEENS1_10collective13CollectiveMmaINS1_34MainloopSm90TmaGmmaWarpSpecializedILi3ENS5_IJNS4_1CILi1EEESB_SB_EEENS1_35KernelTmaWarpSpecializedCooperativeEEENS5_IJNSA_ILi256EEESF_NSA_ILi32EEEEEENS_6half_tENS5_IJlSB_lEEESI_SJ_NS4_8TiledMMAINS4_8MMA_AtomIJNS4_4SM904GMMA26MMA_64x256x16_F32F16F16_SSILNSN_5MajorE0ELSP_0ELNSN_7ScaleInE1ELSQ_1EEEEEENS4_6LayoutINS5_IJNSA_ILi2EEESB_SB_EEENS5_IJSB_NSA_ILi0EEESW_EEEEENS5_IJNS4_10UnderscoreESZ_SZ_EEEEENS4_13SM90_TMA_LOADENS4_14ComposedLayoutINS4_7SwizzleILi2ELi4ELi3EEENS4_18smem_ptr_flag_bitsILi16EEENST_INS5_IJNSA_ILi8EEESG_EEENS5_IJSG_SB_EEEEEEEvNS4_8identityES12_S1C_vS1D_EENS_8epilogue10collective6detail29Sm90TmaWarpSpecializedAdapterINS1G_15DefaultEpilogueISI_SJ_SJ_NS1F_6thread17LinearCombinationISI_Li1EffLNS1K_9ScaleType4KindE0ELNS_15FloatRoundStyleE2ESI_EENS1_15EpilogueDefaultEEEEEvvEEEEvNT_6ParamsE,"aw",@nobits
	.sectionflags	@""
	.align	16
	.zero		1024


//--------------------- .nv.shared.reserved.0     --------------------------
	.section	.nv.shared.reserved.0,"aw",@nobits
	.weak		__nv_reservedSMEM_offset_0_alias
	.size		__nv_reservedSMEM_offset_0_alias, 0, 0
	.other		__nv_reservedSMEM_offset_0_alias,@"STO_CUDA_RESERVED_SHARED STV_DEFAULT"
__nv_reservedSMEM_offset_0_alias:
	.zero		0


//--------------------- .nv.global                --------------------------
	.section	.nv.global,"aw",@nobits
.nv.global:
	.type		_ZN40_INTERNAL_698c75fd_4_k_cu_f519f035_178384cute1_E,@object
	.size		_ZN40_INTERNAL_698c75fd_4_k_cu_f519f035_178384cute1_E,(_ZN40_INTERNAL_698c75fd_4_k_cu_f519f035_178384cuda3std3__45__cpo6cbeginE - _ZN40_INTERNAL_698c75fd_4_k_cu_f519f035_178384cute1_E)
_ZN40_INTERNAL_698c75fd_4_k_cu_f519f035_178384cute1_E:
	.zero		1
	.type		_ZN40_INTERNAL_698c75fd_4_k_cu_f519f035_178384cuda3std3__45__cpo6cbeginE,@object
	.size		_ZN40_INTERNAL_698c75fd_4_k_cu_f519f035_178384cuda3std3__45__cpo6cbeginE,(_ZN40_INTERNAL_698c75fd_4_k_cu_f519f035_178384cuda3std3__48in_placeE - _ZN40_INTERNAL_698c75fd_4_k_cu_f519f035_178384cuda3std3__45__cpo6cbeginE)
_ZN40_INTERNAL_698c75fd_4_k_cu_f519f035_178384cuda3std3__45__cpo6cbeginE:
	.zero		1
	.type		_ZN40_INTERNAL_698c75fd_4_k_cu_f519f035_178384cuda3std3__48in_placeE,@object
	.size		_ZN40_INTERNAL_698c75fd_4_k_cu_f519f035_178384cuda3std3__48in_placeE,(_ZN40_INTERNAL_698c75fd_4_k_cu_f519f035_178384cuda3std6ranges3__45__cpo9iter_moveE - _ZN40_INTERNAL_698c75fd_4_k_cu_f519f035_178384cuda3std3__48in_placeE)
_ZN40_INTERNAL_698c75fd_4_k_cu_f519f035_178384cuda3std3__48in_placeE:
	.zero		1
	.type		_ZN40_INTERNAL_698c75fd_4_k_cu_f519f035_178384cuda3std6ranges3__45__cpo9iter_moveE,@object
	.size		_ZN40_INTERNAL_698c75fd_4_k_cu_f519f035_178384cuda3std6ranges3__45__cpo9iter_moveE,(_ZN40_INTERNAL_698c75fd_4_k_cu_f519f035_178384cuda3std3__45__cpo5beginE - _ZN40_INTERNAL_698c75fd_4_k_cu_f519f035_178384cuda3std6ranges3__45__cpo9iter_moveE)
_ZN40_INTERNAL_698c75fd_4_k_cu_f519f035_178384cuda3std6ranges3__45__cpo9iter_moveE:
	.zero		1
	.type		_ZN40_INTERNAL_698c75fd_4_k_cu_f519f035_178384cuda3std3__45__cpo5beginE,@object
	.size		_ZN40_INTERNAL_698c75fd_4_k_cu_f519f035_178384cuda3std3__45__cpo5beginE,(_ZN40_INTERNAL_698c75fd_4_k_cu_f519f035_178384cuda3std3__442_GLOBAL__N__698c75fd_4_k_cu_f519f035_178386ignoreE - _ZN40_INTERNAL_698c75fd_4_k_cu_f519f035_178384cuda3std3__45__cpo5beginE)
_ZN40_INTERNAL_698c75fd_4_k_cu_f519f035_178384cuda3std3__45__cpo5beginE:
	.zero		1
	.type		_ZN40_INTERNAL_698c75fd_4_k_cu_f519f035_178384cuda3std3__442_GLOBAL__N__698c75fd_4_k_cu_f519f035_178386ignoreE,@object
	.size		_ZN40_INTERNAL_698c75fd_4_k_cu_f519f035_178384cuda3std3__442_GLOBAL__N__698c75fd_4_k_cu_f519f035_178386ignoreE,(_ZN40_INTERNAL_698c75fd_4_k_cu_f519f035_178384cute7productE - _ZN40_INTERNAL_698c75fd_4_k_cu_f519f035_178384cuda3std3__442_GLOBAL__N__698c75fd_4_k_cu_f519f035_178386ignoreE)
_ZN40_INTERNAL_698c75fd_4_k_cu_f519f035_178384cuda3std3__442_GLOBAL__N__698c75fd_4_k_cu_f519f035_178386ignoreE:
	.zero		1
	.type		_ZN40_INTERNAL_698c75fd_4_k_cu_f519f035_178384cute7productE,@object
	.size		_ZN40_INTERNAL_698c75fd_4_k_cu_f519f035_178384cute7productE,(_ZN40_INTERNAL_698c75fd_4_k_cu_f519f035_178384cuda3std3__45__cpo3endE - _ZN40_INTERNAL_698c75fd_4_k_cu_f519f035_178384cute7productE)
_ZN40_INTERNAL_698c75fd_4_k_cu_f519f035_178384cute7productE:
	.zero		1
	.type		_ZN40_INTERNAL_698c75fd_4_k_cu_f519f035_178384cuda3std3__45__cpo3endE,@object
	.size		_ZN40_INTERNAL_698c75fd_4_k_cu_f519f035_178384cuda3std3__45__cpo3endE,(_ZN40_INTERNAL_698c75fd_4_k_cu_f519f035_178384cuda3std3__419piecewise_constructE - _ZN40_INTERNAL_698c75fd_4_k_cu_f519f035_178384cuda3std3__45__cpo3endE)
_ZN40_INTERNAL_698c75fd_4_k_cu_f519f035_178384cuda3std3__45__cpo3endE:
	.zero		1
	.type		_ZN40_INTERNAL_698c75fd_4_k_cu_f519f035_178384cuda3std3__419piecewise_constructE,@object
	.size		_ZN40_INTERNAL_698c75fd_4_k_cu_f519f035_178384cuda3std3__419piecewise_constructE,(_ZN40_INTERNAL_698c75fd_4_k_cu_f519f035_178384cuda3std3__45__cpo4cendE - _ZN40_INTERNAL_698c75fd_4_k_cu_f519f035_178384cuda3std3__419piecewise_constructE)
_ZN40_INTERNAL_698c75fd_4_k_cu_f519f035_178384cuda3std3__419piecewise_constructE:
	.zero		1
	.type		_ZN40_INTERNAL_698c75fd_4_k_cu_f519f035_178384cuda3std3__45__cpo4cendE,@object
	.size		_ZN40_INTERNAL_698c75fd_4_k_cu_f519f035_178384cuda3std3__45__cpo4cendE,(_ZN40_INTERNAL_698c75fd_4_k_cu_f519f035_178384cuda3std6ranges3__45__cpo4swapE - _ZN40_INTERNAL_698c75fd_4_k_cu_f519f035_178384cuda3std3__45__cpo4cendE)
_ZN40_INTERNAL_698c75fd_4_k_cu_f519f035_178384cuda3std3__45__cpo4cendE:
	.zero		1
	.type		_ZN40_INTERNAL_698c75fd_4_k_cu_f519f035_178384cuda3std6ranges3__45__cpo4swapE,@object
	.size		_ZN40_INTERNAL_698c75fd_4_k_cu_f519f035_178384cuda3std6ranges3__45__cpo4swapE,(.L_8 - _ZN40_INTERNAL_698c75fd_4_k_cu_f519f035_178384cuda3std6ranges3__45__cpo4swapE)
_ZN40_INTERNAL_698c75fd_4_k_cu_f519f035_178384cuda3std6ranges3__45__cpo4swapE:
	.zero		1
.L_8:


//--------------------- .nv.constant0._ZN7cutlass13device_kernelINS_4gemm6kernel13GemmUniversalIN4cute5tupleIJiiiiEEENS1_10collective13CollectiveMmaINS1_34MainloopSm90TmaGmmaWarpSpecializedILi3ENS5_IJNS4_1CILi1EEESB_SB_EEENS1_35KernelTmaWarpSpecializedCooperativeEEENS5_IJNSA_ILi256EEESF_NSA_ILi32EEEEEENS_6half_tENS5_IJlSB_lEEESI_SJ_NS4_8TiledMMAINS4_8MMA_AtomIJNS4_4SM904GMMA26MMA_64x256x16_F32F16F16_SSILNSN_5MajorE0ELSP_0ELNSN_7ScaleInE1ELSQ_1EEEEEENS4_6LayoutINS5_IJNSA_ILi2EEESB_SB_EEENS5_IJSB_NSA_ILi0EEESW_EEEEENS5_IJNS4_10UnderscoreESZ_SZ_EEEEENS4_13SM90_TMA_LOADENS4_14ComposedLayoutINS4_7SwizzleILi2ELi4ELi3EEENS4_18smem_ptr_flag_bitsILi16EEENST_INS5_IJNSA_ILi8EEESG_EEENS5_IJSG_SB_EEEEEEEvNS4_8identityES12_S1C_vS1D_EENS_8epilogue10collective6detail29Sm90TmaWarpSpecializedAdapterINS1G_15DefaultEpilogueISI_SJ_SJ_NS1F_6thread17LinearCombinationISI_Li1EffLNS1K_9ScaleType4KindE0ELNS_15FloatRoundStyleE2ESI_EENS1_15EpilogueDefaultEEEEEvvEEEEvNT_6ParamsE --------------------------
	.section	.nv.constant0._ZN7cutlass13device_kernelINS_4gemm6kernel13GemmUniversalIN4cute5tupleIJiiiiEEENS1_10collective13CollectiveMmaINS1_34MainloopSm90TmaGmmaWarpSpecializedILi3ENS5_IJNS4_1CILi1EEESB_SB_EEENS1_35KernelTmaWarpSpecializedCooperativeEEENS5_IJNSA_ILi256EEESF_NSA_ILi32EEEEEENS_6half_tENS5_IJlSB_lEEESI_SJ_NS4_8TiledMMAINS4_8MMA_AtomIJNS4_4SM904GMMA26MMA_64x256x16_F32F16F16_SSILNSN_5MajorE0ELSP_0ELNSN_7ScaleInE1ELSQ_1EEEEEENS4_6LayoutINS5_IJNSA_ILi2EEESB_SB_EEENS5_IJSB_NSA_ILi0EEESW_EEEEENS5_IJNS4_10UnderscoreESZ_SZ_EEEEENS4_13SM90_TMA_LOADENS4_14ComposedLayoutINS4_7SwizzleILi2ELi4ELi3EEENS4_18smem_ptr_flag_bitsILi16EEENST_INS5_IJNSA_ILi8EEESG_EEENS5_IJSG_SB_EEEEEEEvNS4_8identityES12_S1C_vS1D_EENS_8epilogue10collective6detail29Sm90TmaWarpSpecializedAdapterINS1G_15DefaultEpilogueISI_SJ_SJ_NS1F_6thread17LinearCombinationISI_Li1EffLNS1K_9ScaleType4KindE0ELNS_15FloatRoundStyleE2ESI_EENS1_15EpilogueDefaultEEEEEvvEEEEvNT_6ParamsE,"a",@progbits
	.sectionflags	@""
	.align	4
.nv.constant0._ZN7cutlass13device_kernelINS_4gemm6kernel13GemmUniversalIN4cute5tupleIJiiiiEEENS1_10collective13CollectiveMmaINS1_34MainloopSm90TmaGmmaWarpSpecializedILi3ENS5_IJNS4_1CILi1EEESB_SB_EEENS1_35KernelTmaWarpSpecializedCooperativeEEENS5_IJNSA_ILi256EEESF_NSA_ILi32EEEEEENS_6half_tENS5_IJlSB_lEEESI_SJ_NS4_8TiledMMAINS4_8MMA_AtomIJNS4_4SM904GMMA26MMA_64x256x16_F32F16F16_SSILNSN_5MajorE0ELSP_0ELNSN_7ScaleInE1ELSQ_1EEEEEENS4_6LayoutINS5_IJNSA_ILi2EEESB_SB_EEENS5_IJSB_NSA_ILi0EEESW_EEEEENS5_IJNS4_10UnderscoreESZ_SZ_EEEEENS4_13SM90_TMA_LOADENS4_14ComposedLayoutINS4_7SwizzleILi2ELi4ELi3EEENS4_18smem_ptr_flag_bitsILi16EEENST_INS5_IJNSA_ILi8EEESG_EEENS5_IJSG_SB_EEEEEEEvNS4_8identityES12_S1C_vS1D_EENS_8epilogue10collective6detail29Sm90TmaWarpSpecializedAdapterINS1G_15DefaultEpilogueISI_SJ_SJ_NS1F_6thread17LinearCombinationISI_Li1EffLNS1K_9ScaleType4KindE0ELNS_15FloatRoundStyleE2ESI_EENS1_15EpilogueDefaultEEEEEvvEEEEvNT_6ParamsE:
	.zero		1664


//--------------------- SYMBOLS --------------------------

	.type		.nv.reservedSmem.offset0,@object
	.size		.nv.reservedSmem.offset0,0x4
	.type		__assertfail,@function
